//
// Generated by NVIDIA NVVM Compiler
//
// Compiler Build ID: CL-36424714
// Cuda compilation tools, release 13.0, V13.0.88
// Based on NVVM 20.0.0
//

.version 9.0
.target sm_100
.address_size 64

	// .globl	_Z15lint3d_bell_gpuPfS_S_S_S_S_S_S_S_S_S_PiS0_S0_iiiiiii
.func  (.param .b64 func_retval0) __internal_accurate_pow
(
	.param .b64 __internal_accurate_pow_param_0
)
;
.global .align 4 .b8 __cudart_i2opi_f[24] = {65, 144, 67, 60, 153, 149, 98, 219, 192, 221, 52, 245, 209, 87, 39, 252, 41, 21, 68, 78, 110, 131, 249, 162};

.visible .entry _Z15lint3d_bell_gpuPfS_S_S_S_S_S_S_S_S_S_PiS0_S0_iiiiiii(
	.param .u64 .ptr .align 1 _Z15lint3d_bell_gpuPfS_S_S_S_S_S_S_S_S_S_PiS0_S0_iiiiiii_param_0,
	.param .u64 .ptr .align 1 _Z15lint3d_bell_gpuPfS_S_S_S_S_S_S_S_S_S_PiS0_S0_iiiiiii_param_1,
	.param .u64 .ptr .align 1 _Z15lint3d_bell_gpuPfS_S_S_S_S_S_S_S_S_S_PiS0_S0_iiiiiii_param_2,
	.param .u64 .ptr .align 1 _Z15lint3d_bell_gpuPfS_S_S_S_S_S_S_S_S_S_PiS0_S0_iiiiiii_param_3,
	.param .u64 .ptr .align 1 _Z15lint3d_bell_gpuPfS_S_S_S_S_S_S_S_S_S_PiS0_S0_iiiiiii_param_4,
	.param .u64 .ptr .align 1 _Z15lint3d_bell_gpuPfS_S_S_S_S_S_S_S_S_S_PiS0_S0_iiiiiii_param_5,
	.param .u64 .ptr .align 1 _Z15lint3d_bell_gpuPfS_S_S_S_S_S_S_S_S_S_PiS0_S0_iiiiiii_param_6,
	.param .u64 .ptr .align 1 _Z15lint3d_bell_gpuPfS_S_S_S_S_S_S_S_S_S_PiS0_S0_iiiiiii_param_7,
	.param .u64 .ptr .align 1 _Z15lint3d_bell_gpuPfS_S_S_S_S_S_S_S_S_S_PiS0_S0_iiiiiii_param_8,
	.param .u64 .ptr .align 1 _Z15lint3d_bell_gpuPfS_S_S_S_S_S_S_S_S_S_PiS0_S0_iiiiiii_param_9,
	.param .u64 .ptr .align 1 _Z15lint3d_bell_gpuPfS_S_S_S_S_S_S_S_S_S_PiS0_S0_iiiiiii_param_10,
	.param .u64 .ptr .align 1 _Z15lint3d_bell_gpuPfS_S_S_S_S_S_S_S_S_S_PiS0_S0_iiiiiii_param_11,
	.param .u64 .ptr .align 1 _Z15lint3d_bell_gpuPfS_S_S_S_S_S_S_S_S_S_PiS0_S0_iiiiiii_param_12,
	.param .u64 .ptr .align 1 _Z15lint3d_bell_gpuPfS_S_S_S_S_S_S_S_S_S_PiS0_S0_iiiiiii_param_13,
	.param .u32 _Z15lint3d_bell_gpuPfS_S_S_S_S_S_S_S_S_S_PiS0_S0_iiiiiii_param_14,
	.param .u32 _Z15lint3d_bell_gpuPfS_S_S_S_S_S_S_S_S_S_PiS0_S0_iiiiiii_param_15,
	.param .u32 _Z15lint3d_bell_gpuPfS_S_S_S_S_S_S_S_S_S_PiS0_S0_iiiiiii_param_16,
	.param .u32 _Z15lint3d_bell_gpuPfS_S_S_S_S_S_S_S_S_S_PiS0_S0_iiiiiii_param_17,
	.param .u32 _Z15lint3d_bell_gpuPfS_S_S_S_S_S_S_S_S_S_PiS0_S0_iiiiiii_param_18,
	.param .u32 _Z15lint3d_bell_gpuPfS_S_S_S_S_S_S_S_S_S_PiS0_S0_iiiiiii_param_19,
	.param .u32 _Z15lint3d_bell_gpuPfS_S_S_S_S_S_S_S_S_S_PiS0_S0_iiiiiii_param_20
)
{
	.reg .b32 	%r<32>;
	.reg .b32 	%f<28>;
	.reg .b64 	%rd<52>;

	ld.param.u64 	%rd1, [_Z15lint3d_bell_gpuPfS_S_S_S_S_S_S_S_S_S_PiS0_S0_iiiiiii_param_0];
	ld.param.u64 	%rd2, [_Z15lint3d_bell_gpuPfS_S_S_S_S_S_S_S_S_S_PiS0_S0_iiiiiii_param_1];
	ld.param.u64 	%rd3, [_Z15lint3d_bell_gpuPfS_S_S_S_S_S_S_S_S_S_PiS0_S0_iiiiiii_param_2];
	ld.param.u64 	%rd4, [_Z15lint3d_bell_gpuPfS_S_S_S_S_S_S_S_S_S_PiS0_S0_iiiiiii_param_3];
	ld.param.u64 	%rd5, [_Z15lint3d_bell_gpuPfS_S_S_S_S_S_S_S_S_S_PiS0_S0_iiiiiii_param_4];
	ld.param.u64 	%rd6, [_Z15lint3d_bell_gpuPfS_S_S_S_S_S_S_S_S_S_PiS0_S0_iiiiiii_param_5];
	ld.param.u64 	%rd7, [_Z15lint3d_bell_gpuPfS_S_S_S_S_S_S_S_S_S_PiS0_S0_iiiiiii_param_6];
	ld.param.u64 	%rd8, [_Z15lint3d_bell_gpuPfS_S_S_S_S_S_S_S_S_S_PiS0_S0_iiiiiii_param_7];
	ld.param.u64 	%rd9, [_Z15lint3d_bell_gpuPfS_S_S_S_S_S_S_S_S_S_PiS0_S0_iiiiiii_param_8];
	ld.param.u64 	%rd10, [_Z15lint3d_bell_gpuPfS_S_S_S_S_S_S_S_S_S_PiS0_S0_iiiiiii_param_9];
	ld.param.u64 	%rd11, [_Z15lint3d_bell_gpuPfS_S_S_S_S_S_S_S_S_S_PiS0_S0_iiiiiii_param_10];
	ld.param.u64 	%rd12, [_Z15lint3d_bell_gpuPfS_S_S_S_S_S_S_S_S_S_PiS0_S0_iiiiiii_param_11];
	ld.param.u64 	%rd13, [_Z15lint3d_bell_gpuPfS_S_S_S_S_S_S_S_S_S_PiS0_S0_iiiiiii_param_12];
	ld.param.u64 	%rd14, [_Z15lint3d_bell_gpuPfS_S_S_S_S_S_S_S_S_S_PiS0_S0_iiiiiii_param_13];
	ld.param.u32 	%r1, [_Z15lint3d_bell_gpuPfS_S_S_S_S_S_S_S_S_S_PiS0_S0_iiiiiii_param_14];
	ld.param.u32 	%r2, [_Z15lint3d_bell_gpuPfS_S_S_S_S_S_S_S_S_S_PiS0_S0_iiiiiii_param_15];
	ld.param.u32 	%r3, [_Z15lint3d_bell_gpuPfS_S_S_S_S_S_S_S_S_S_PiS0_S0_iiiiiii_param_16];
	ld.param.u32 	%r4, [_Z15lint3d_bell_gpuPfS_S_S_S_S_S_S_S_S_S_PiS0_S0_iiiiiii_param_17];
	ld.param.u32 	%r5, [_Z15lint3d_bell_gpuPfS_S_S_S_S_S_S_S_S_S_PiS0_S0_iiiiiii_param_18];
	ld.param.u32 	%r6, [_Z15lint3d_bell_gpuPfS_S_S_S_S_S_S_S_S_S_PiS0_S0_iiiiiii_param_19];
	ld.param.u32 	%r7, [_Z15lint3d_bell_gpuPfS_S_S_S_S_S_S_S_S_S_PiS0_S0_iiiiiii_param_20];
	cvta.to.global.u64 	%rd15, %rd10;
	cvta.to.global.u64 	%rd16, %rd9;
	cvta.to.global.u64 	%rd17, %rd8;
	cvta.to.global.u64 	%rd18, %rd7;
	cvta.to.global.u64 	%rd19, %rd6;
	cvta.to.global.u64 	%rd20, %rd5;
	cvta.to.global.u64 	%rd21, %rd4;
	cvta.to.global.u64 	%rd22, %rd1;
	cvta.to.global.u64 	%rd23, %rd3;
	cvta.to.global.u64 	%rd24, %rd14;
	cvta.to.global.u64 	%rd25, %rd12;
	cvta.to.global.u64 	%rd26, %rd13;
	cvta.to.global.u64 	%rd27, %rd11;
	cvta.to.global.u64 	%rd28, %rd2;
	mov.u32 	%r8, %tid.x;
	mov.u32 	%r9, %tid.y;
	mov.u32 	%r10, %tid.z;
	mov.u32 	%r11, %ctaid.x;
	mad.lo.s32 	%r12, %r2, %r1, %r4;
	mad.lo.s32 	%r13, %r12, %r3, %r11;
	mul.wide.s32 	%rd29, %r13, 4;
	add.s64 	%rd30, %rd28, %rd29;
	ld.global.f32 	%f1, [%rd30];
	shl.b32 	%r14, %r5, 1;
	mad.lo.s32 	%r15, %r9, %r14, %r9;
	add.s32 	%r16, %r15, %r10;
	mad.lo.s32 	%r17, %r16, %r14, %r16;
	add.s32 	%r18, %r17, %r8;
	mul.wide.s32 	%rd31, %r18, 4;
	add.s64 	%rd32, %rd27, %rd31;
	ld.global.f32 	%f2, [%rd32];
	mul.f32 	%f3, %f1, %f2;
	mul.wide.u32 	%rd33, %r11, 4;
	add.s64 	%rd34, %rd26, %rd33;
	ld.global.u32 	%r19, [%rd34];
	sub.s32 	%r20, %r19, %r5;
	add.s32 	%r21, %r20, %r9;
	add.s64 	%rd35, %rd25, %rd33;
	ld.global.u32 	%r22, [%rd35];
	sub.s32 	%r23, %r22, %r5;
	add.s32 	%r24, %r23, %r10;
	add.s64 	%rd36, %rd24, %rd33;
	ld.global.u32 	%r25, [%rd36];
	sub.s32 	%r26, %r25, %r5;
	add.s32 	%r27, %r26, %r8;
	mul.lo.s32 	%r28, %r7, %r6;
	mul.lo.s32 	%r29, %r21, %r28;
	mad.lo.s32 	%r30, %r24, %r6, %r29;
	add.s32 	%r31, %r30, %r27;
	mul.wide.s32 	%rd37, %r31, 4;
	add.s64 	%rd38, %rd22, %rd37;
	add.s64 	%rd39, %rd23, %rd33;
	ld.global.f32 	%f4, [%rd39];
	mul.f32 	%f5, %f3, %f4;
	atom.global.add.f32 	%f6, [%rd38], %f5;
	mul.wide.s32 	%rd40, %r6, 4;
	add.s64 	%rd41, %rd38, %rd40;
	add.s64 	%rd42, %rd21, %rd33;
	ld.global.f32 	%f7, [%rd42];
	mul.f32 	%f8, %f3, %f7;
	atom.global.add.f32 	%f9, [%rd41], %f8;
	add.s64 	%rd43, %rd20, %rd33;
	ld.global.f32 	%f10, [%rd43];
	mul.f32 	%f11, %f3, %f10;
	atom.global.add.f32 	%f12, [%rd38+4], %f11;
	add.s64 	%rd44, %rd19, %rd33;
	ld.global.f32 	%f13, [%rd44];
	mul.f32 	%f14, %f3, %f13;
	atom.global.add.f32 	%f15, [%rd41+4], %f14;
	mul.wide.s32 	%rd45, %r28, 4;
	add.s64 	%rd46, %rd38, %rd45;
	add.s64 	%rd47, %rd18, %rd33;
	ld.global.f32 	%f16, [%rd47];
	mul.f32 	%f17, %f3, %f16;
	atom.global.add.f32 	%f18, [%rd46], %f17;
	add.s64 	%rd48, %rd46, %rd40;
	add.s64 	%rd49, %rd17, %rd33;
	ld.global.f32 	%f19, [%rd49];
	mul.f32 	%f20, %f3, %f19;
	atom.global.add.f32 	%f21, [%rd48], %f20;
	add.s64 	%rd50, %rd16, %rd33;
	ld.global.f32 	%f22, [%rd50];
	mul.f32 	%f23, %f3, %f22;
	atom.global.add.f32 	%f24, [%rd46+4], %f23;
	add.s64 	%rd51, %rd15, %rd33;
	ld.global.f32 	%f25, [%rd51];
	mul.f32 	%f26, %f3, %f25;
	atom.global.add.f32 	%f27, [%rd48+4], %f26;
	ret;

}
	// .globl	_Z20inject_single_sourcePfS_S_S_S_S_S_S_S_S_PiS0_S0_iiii
.visible .entry _Z20inject_single_sourcePfS_S_S_S_S_S_S_S_S_PiS0_S0_iiii(
	.param .u64 .ptr .align 1 _Z20inject_single_sourcePfS_S_S_S_S_S_S_S_S_PiS0_S0_iiii_param_0,
	.param .u64 .ptr .align 1 _Z20inject_single_sourcePfS_S_S_S_S_S_S_S_S_PiS0_S0_iiii_param_1,
	.param .u64 .ptr .align 1 _Z20inject_single_sourcePfS_S_S_S_S_S_S_S_S_PiS0_S0_iiii_param_2,
	.param .u64 .ptr .align 1 _Z20inject_single_sourcePfS_S_S_S_S_S_S_S_S_PiS0_S0_iiii_param_3,
	.param .u64 .ptr .align 1 _Z20inject_single_sourcePfS_S_S_S_S_S_S_S_S_PiS0_S0_iiii_param_4,
	.param .u64 .ptr .align 1 _Z20inject_single_sourcePfS_S_S_S_S_S_S_S_S_PiS0_S0_iiii_param_5,
	.param .u64 .ptr .align 1 _Z20inject_single_sourcePfS_S_S_S_S_S_S_S_S_PiS0_S0_iiii_param_6,
	.param .u64 .ptr .align 1 _Z20inject_single_sourcePfS_S_S_S_S_S_S_S_S_PiS0_S0_iiii_param_7,
	.param .u64 .ptr .align 1 _Z20inject_single_sourcePfS_S_S_S_S_S_S_S_S_PiS0_S0_iiii_param_8,
	.param .u64 .ptr .align 1 _Z20inject_single_sourcePfS_S_S_S_S_S_S_S_S_PiS0_S0_iiii_param_9,
	.param .u64 .ptr .align 1 _Z20inject_single_sourcePfS_S_S_S_S_S_S_S_S_PiS0_S0_iiii_param_10,
	.param .u64 .ptr .align 1 _Z20inject_single_sourcePfS_S_S_S_S_S_S_S_S_PiS0_S0_iiii_param_11,
	.param .u64 .ptr .align 1 _Z20inject_single_sourcePfS_S_S_S_S_S_S_S_S_PiS0_S0_iiii_param_12,
	.param .u32 _Z20inject_single_sourcePfS_S_S_S_S_S_S_S_S_PiS0_S0_iiii_param_13,
	.param .u32 _Z20inject_single_sourcePfS_S_S_S_S_S_S_S_S_PiS0_S0_iiii_param_14,
	.param .u32 _Z20inject_single_sourcePfS_S_S_S_S_S_S_S_S_PiS0_S0_iiii_param_15,
	.param .u32 _Z20inject_single_sourcePfS_S_S_S_S_S_S_S_S_PiS0_S0_iiii_param_16
)
{
	.reg .pred 	%p<37>;
	.reg .b32 	%r<28>;
	.reg .b32 	%f<18>;
	.reg .b64 	%rd<34>;

	ld.param.u64 	%rd10, [_Z20inject_single_sourcePfS_S_S_S_S_S_S_S_S_PiS0_S0_iiii_param_0];
	ld.param.u64 	%rd11, [_Z20inject_single_sourcePfS_S_S_S_S_S_S_S_S_PiS0_S0_iiii_param_1];
	ld.param.u64 	%rd3, [_Z20inject_single_sourcePfS_S_S_S_S_S_S_S_S_PiS0_S0_iiii_param_3];
	ld.param.u64 	%rd4, [_Z20inject_single_sourcePfS_S_S_S_S_S_S_S_S_PiS0_S0_iiii_param_4];
	ld.param.u64 	%rd7, [_Z20inject_single_sourcePfS_S_S_S_S_S_S_S_S_PiS0_S0_iiii_param_7];
	ld.param.u64 	%rd8, [_Z20inject_single_sourcePfS_S_S_S_S_S_S_S_S_PiS0_S0_iiii_param_8];
	ld.param.u64 	%rd9, [_Z20inject_single_sourcePfS_S_S_S_S_S_S_S_S_PiS0_S0_iiii_param_9];
	ld.param.u64 	%rd12, [_Z20inject_single_sourcePfS_S_S_S_S_S_S_S_S_PiS0_S0_iiii_param_10];
	ld.param.u64 	%rd13, [_Z20inject_single_sourcePfS_S_S_S_S_S_S_S_S_PiS0_S0_iiii_param_11];
	ld.param.u64 	%rd14, [_Z20inject_single_sourcePfS_S_S_S_S_S_S_S_S_PiS0_S0_iiii_param_12];
	ld.param.u32 	%r10, [_Z20inject_single_sourcePfS_S_S_S_S_S_S_S_S_PiS0_S0_iiii_param_13];
	ld.param.u32 	%r11, [_Z20inject_single_sourcePfS_S_S_S_S_S_S_S_S_PiS0_S0_iiii_param_14];
	ld.param.u32 	%r12, [_Z20inject_single_sourcePfS_S_S_S_S_S_S_S_S_PiS0_S0_iiii_param_16];
	cvta.to.global.u64 	%rd15, %rd10;
	cvta.to.global.u64 	%rd16, %rd11;
	cvta.to.global.u64 	%rd17, %rd14;
	cvta.to.global.u64 	%rd18, %rd13;
	cvta.to.global.u64 	%rd19, %rd12;
	mov.u32 	%r13, %tid.x;
	mov.u32 	%r14, %ctaid.x;
	mov.u32 	%r15, %ntid.x;
	mad.lo.s32 	%r1, %r14, %r15, %r13;
	mov.u32 	%r16, %tid.y;
	mov.u32 	%r17, %ctaid.y;
	mov.u32 	%r18, %ntid.y;
	mad.lo.s32 	%r19, %r17, %r18, %r16;
	mov.u32 	%r20, %tid.z;
	mov.u32 	%r21, %ctaid.z;
	mov.u32 	%r22, %ntid.z;
	mad.lo.s32 	%r23, %r21, %r22, %r20;
	ld.global.u32 	%r4, [%rd19];
	ld.global.u32 	%r24, [%rd18];
	ld.global.u32 	%r25, [%rd17];
	mul.wide.s32 	%rd20, %r10, 4;
	add.s64 	%rd21, %rd16, %rd20;
	ld.global.f32 	%f1, [%rd21];
	mad.lo.s32 	%r26, %r12, %r19, %r23;
	mad.lo.s32 	%r27, %r26, %r11, %r1;
	setp.eq.s32 	%p5, %r1, %r4;
	setp.eq.s32 	%p6, %r19, %r24;
	and.pred  	%p1, %p5, %p6;
	not.pred 	%p7, %p1;
	setp.ne.s32 	%p8, %r23, %r25;
	mul.wide.s32 	%rd22, %r27, 4;
	add.s64 	%rd1, %rd15, %rd22;
	or.pred  	%p9, %p7, %p8;
	@%p9 bra 	$L__BB1_2;
	ld.param.u64 	%rd31, [_Z20inject_single_sourcePfS_S_S_S_S_S_S_S_S_PiS0_S0_iiii_param_2];
	cvta.to.global.u64 	%rd23, %rd31;
	ld.global.f32 	%f2, [%rd23];
	mul.f32 	%f3, %f1, %f2;
	st.global.f32 	[%rd1], %f3;
$L__BB1_2:
	add.s32 	%r7, %r25, 1;
	setp.ne.s32 	%p10, %r23, %r7;
	or.pred  	%p12, %p7, %p10;
	@%p12 bra 	$L__BB1_4;
	cvta.to.global.u64 	%rd24, %rd3;
	ld.global.f32 	%f4, [%rd24];
	mul.f32 	%f5, %f1, %f4;
	st.global.f32 	[%rd1], %f5;
$L__BB1_4:
	setp.ne.s32 	%p13, %r23, %r25;
	setp.eq.s32 	%p14, %r19, %r24;
	add.s32 	%r8, %r4, 1;
	setp.eq.s32 	%p15, %r1, %r8;
	and.pred  	%p2, %p15, %p14;
	not.pred 	%p16, %p2;
	or.pred  	%p17, %p16, %p13;
	@%p17 bra 	$L__BB1_6;
	cvta.to.global.u64 	%rd25, %rd4;
	ld.global.f32 	%f6, [%rd25];
	mul.f32 	%f7, %f1, %f6;
	st.global.f32 	[%rd1], %f7;
$L__BB1_6:
	setp.ne.s32 	%p18, %r23, %r7;
	or.pred  	%p20, %p16, %p18;
	@%p20 bra 	$L__BB1_8;
	ld.param.u64 	%rd32, [_Z20inject_single_sourcePfS_S_S_S_S_S_S_S_S_PiS0_S0_iiii_param_5];
	cvta.to.global.u64 	%rd26, %rd32;
	ld.global.f32 	%f8, [%rd26];
	mul.f32 	%f9, %f1, %f8;
	st.global.f32 	[%rd1], %f9;
$L__BB1_8:
	setp.ne.s32 	%p21, %r23, %r25;
	setp.eq.s32 	%p22, %r1, %r4;
	add.s32 	%r9, %r24, 1;
	setp.eq.s32 	%p23, %r19, %r9;
	and.pred  	%p3, %p22, %p23;
	not.pred 	%p24, %p3;
	or.pred  	%p25, %p24, %p21;
	@%p25 bra 	$L__BB1_10;
	ld.param.u64 	%rd33, [_Z20inject_single_sourcePfS_S_S_S_S_S_S_S_S_PiS0_S0_iiii_param_6];
	cvta.to.global.u64 	%rd27, %rd33;
	ld.global.f32 	%f10, [%rd27];
	mul.f32 	%f11, %f1, %f10;
	st.global.f32 	[%rd1], %f11;
$L__BB1_10:
	setp.ne.s32 	%p26, %r23, %r7;
	or.pred  	%p28, %p24, %p26;
	@%p28 bra 	$L__BB1_12;
	cvta.to.global.u64 	%rd28, %rd7;
	ld.global.f32 	%f12, [%rd28];
	mul.f32 	%f13, %f1, %f12;
	st.global.f32 	[%rd1], %f13;
$L__BB1_12:
	setp.eq.s32 	%p29, %r19, %r9;
	setp.eq.s32 	%p30, %r1, %r8;
	setp.ne.s32 	%p31, %r23, %r25;
	and.pred  	%p4, %p30, %p29;
	not.pred 	%p32, %p4;
	or.pred  	%p33, %p32, %p31;
	@%p33 bra 	$L__BB1_14;
	cvta.to.global.u64 	%rd29, %rd8;
	ld.global.f32 	%f14, [%rd29];
	mul.f32 	%f15, %f1, %f14;
	st.global.f32 	[%rd1], %f15;
$L__BB1_14:
	setp.ne.s32 	%p34, %r23, %r7;
	or.pred  	%p36, %p32, %p34;
	@%p36 bra 	$L__BB1_16;
	cvta.to.global.u64 	%rd30, %rd9;
	ld.global.f32 	%f16, [%rd30];
	mul.f32 	%f17, %f1, %f16;
	st.global.f32 	[%rd1], %f17;
$L__BB1_16:
	ret;

}
	// .globl	_Z14inject_sourcesPfS_S_S_S_S_S_S_S_S_PiS0_S0_iiiii
.visible .entry _Z14inject_sourcesPfS_S_S_S_S_S_S_S_S_PiS0_S0_iiiii(
	.param .u64 .ptr .align 1 _Z14inject_sourcesPfS_S_S_S_S_S_S_S_S_PiS0_S0_iiiii_param_0,
	.param .u64 .ptr .align 1 _Z14inject_sourcesPfS_S_S_S_S_S_S_S_S_PiS0_S0_iiiii_param_1,
	.param .u64 .ptr .align 1 _Z14inject_sourcesPfS_S_S_S_S_S_S_S_S_PiS0_S0_iiiii_param_2,
	.param .u64 .ptr .align 1 _Z14inject_sourcesPfS_S_S_S_S_S_S_S_S_PiS0_S0_iiiii_param_3,
	.param .u64 .ptr .align 1 _Z14inject_sourcesPfS_S_S_S_S_S_S_S_S_PiS0_S0_iiiii_param_4,
	.param .u64 .ptr .align 1 _Z14inject_sourcesPfS_S_S_S_S_S_S_S_S_PiS0_S0_iiiii_param_5,
	.param .u64 .ptr .align 1 _Z14inject_sourcesPfS_S_S_S_S_S_S_S_S_PiS0_S0_iiiii_param_6,
	.param .u64 .ptr .align 1 _Z14inject_sourcesPfS_S_S_S_S_S_S_S_S_PiS0_S0_iiiii_param_7,
	.param .u64 .ptr .align 1 _Z14inject_sourcesPfS_S_S_S_S_S_S_S_S_PiS0_S0_iiiii_param_8,
	.param .u64 .ptr .align 1 _Z14inject_sourcesPfS_S_S_S_S_S_S_S_S_PiS0_S0_iiiii_param_9,
	.param .u64 .ptr .align 1 _Z14inject_sourcesPfS_S_S_S_S_S_S_S_S_PiS0_S0_iiiii_param_10,
	.param .u64 .ptr .align 1 _Z14inject_sourcesPfS_S_S_S_S_S_S_S_S_PiS0_S0_iiiii_param_11,
	.param .u64 .ptr .align 1 _Z14inject_sourcesPfS_S_S_S_S_S_S_S_S_PiS0_S0_iiiii_param_12,
	.param .u32 _Z14inject_sourcesPfS_S_S_S_S_S_S_S_S_PiS0_S0_iiiii_param_13,
	.param .u32 _Z14inject_sourcesPfS_S_S_S_S_S_S_S_S_PiS0_S0_iiiii_param_14,
	.param .u32 _Z14inject_sourcesPfS_S_S_S_S_S_S_S_S_PiS0_S0_iiiii_param_15,
	.param .u32 _Z14inject_sourcesPfS_S_S_S_S_S_S_S_S_PiS0_S0_iiiii_param_16,
	.param .u32 _Z14inject_sourcesPfS_S_S_S_S_S_S_S_S_PiS0_S0_iiiii_param_17
)
{
	.reg .pred 	%p<2>;
	.reg .b32 	%r<37>;
	.reg .b32 	%f<18>;
	.reg .b64 	%rd<61>;

	ld.param.u64 	%rd14, [_Z14inject_sourcesPfS_S_S_S_S_S_S_S_S_PiS0_S0_iiiii_param_1];
	ld.param.u64 	%rd3, [_Z14inject_sourcesPfS_S_S_S_S_S_S_S_S_PiS0_S0_iiiii_param_2];
	ld.param.u64 	%rd5, [_Z14inject_sourcesPfS_S_S_S_S_S_S_S_S_PiS0_S0_iiiii_param_4];
	ld.param.u64 	%rd6, [_Z14inject_sourcesPfS_S_S_S_S_S_S_S_S_PiS0_S0_iiiii_param_5];
	ld.param.u64 	%rd9, [_Z14inject_sourcesPfS_S_S_S_S_S_S_S_S_PiS0_S0_iiiii_param_8];
	ld.param.u64 	%rd10, [_Z14inject_sourcesPfS_S_S_S_S_S_S_S_S_PiS0_S0_iiiii_param_9];
	ld.param.u64 	%rd11, [_Z14inject_sourcesPfS_S_S_S_S_S_S_S_S_PiS0_S0_iiiii_param_10];
	ld.param.u64 	%rd12, [_Z14inject_sourcesPfS_S_S_S_S_S_S_S_S_PiS0_S0_iiiii_param_11];
	ld.param.u64 	%rd13, [_Z14inject_sourcesPfS_S_S_S_S_S_S_S_S_PiS0_S0_iiiii_param_12];
	ld.param.u32 	%r4, [_Z14inject_sourcesPfS_S_S_S_S_S_S_S_S_PiS0_S0_iiiii_param_13];
	ld.param.u32 	%r5, [_Z14inject_sourcesPfS_S_S_S_S_S_S_S_S_PiS0_S0_iiiii_param_14];
	ld.param.u32 	%r2, [_Z14inject_sourcesPfS_S_S_S_S_S_S_S_S_PiS0_S0_iiiii_param_15];
	ld.param.u32 	%r3, [_Z14inject_sourcesPfS_S_S_S_S_S_S_S_S_PiS0_S0_iiiii_param_17];
	cvta.to.global.u64 	%rd15, %rd14;
	mov.u32 	%r6, %tid.x;
	mov.u32 	%r7, %ctaid.x;
	mov.u32 	%r8, %ntid.x;
	mad.lo.s32 	%r1, %r7, %r8, %r6;
	mul.wide.s32 	%rd16, %r4, 4;
	add.s64 	%rd1, %rd15, %rd16;
	setp.ge.s32 	%p1, %r1, %r5;
	@%p1 bra 	$L__BB2_2;
	ld.param.u64 	%rd60, [_Z14inject_sourcesPfS_S_S_S_S_S_S_S_S_PiS0_S0_iiiii_param_7];
	ld.param.u64 	%rd59, [_Z14inject_sourcesPfS_S_S_S_S_S_S_S_S_PiS0_S0_iiiii_param_6];
	ld.param.u64 	%rd58, [_Z14inject_sourcesPfS_S_S_S_S_S_S_S_S_PiS0_S0_iiiii_param_3];
	ld.param.u64 	%rd57, [_Z14inject_sourcesPfS_S_S_S_S_S_S_S_S_PiS0_S0_iiiii_param_0];
	cvta.to.global.u64 	%rd17, %rd12;
	cvta.to.global.u64 	%rd18, %rd13;
	cvta.to.global.u64 	%rd19, %rd3;
	cvta.to.global.u64 	%rd20, %rd11;
	cvta.to.global.u64 	%rd21, %rd57;
	cvta.to.global.u64 	%rd22, %rd58;
	cvta.to.global.u64 	%rd23, %rd5;
	cvta.to.global.u64 	%rd24, %rd6;
	cvta.to.global.u64 	%rd25, %rd59;
	cvta.to.global.u64 	%rd26, %rd60;
	cvta.to.global.u64 	%rd27, %rd9;
	cvta.to.global.u64 	%rd28, %rd10;
	ld.global.f32 	%f1, [%rd1];
	mul.wide.s32 	%rd29, %r1, 4;
	add.s64 	%rd30, %rd17, %rd29;
	ld.global.u32 	%r9, [%rd30];
	mul.lo.s32 	%r10, %r3, %r2;
	add.s64 	%rd31, %rd18, %rd29;
	ld.global.u32 	%r11, [%rd31];
	mul.lo.s32 	%r12, %r11, %r2;
	add.s64 	%rd32, %rd19, %rd29;
	ld.global.f32 	%f2, [%rd32];
	mul.f32 	%f3, %f1, %f2;
	mad.lo.s32 	%r13, %r10, %r9, %r12;
	add.s64 	%rd33, %rd20, %rd29;
	ld.global.u32 	%r14, [%rd33];
	add.s32 	%r15, %r13, %r14;
	mul.wide.s32 	%rd34, %r15, 4;
	add.s64 	%rd35, %rd21, %rd34;
	st.global.f32 	[%rd35], %f3;
	add.s64 	%rd36, %rd22, %rd29;
	ld.global.f32 	%f4, [%rd36];
	mul.f32 	%f5, %f1, %f4;
	add.s32 	%r16, %r13, %r2;
	ld.global.u32 	%r17, [%rd33];
	add.s32 	%r18, %r17, %r16;
	mul.wide.s32 	%rd37, %r18, 4;
	add.s64 	%rd38, %rd21, %rd37;
	st.global.f32 	[%rd38], %f5;
	add.s64 	%rd39, %rd23, %rd29;
	ld.global.f32 	%f6, [%rd39];
	mul.f32 	%f7, %f1, %f6;
	ld.global.u32 	%r19, [%rd33];
	add.s32 	%r20, %r13, 1;
	add.s32 	%r21, %r20, %r19;
	mul.wide.s32 	%rd40, %r21, 4;
	add.s64 	%rd41, %rd21, %rd40;
	st.global.f32 	[%rd41], %f7;
	add.s64 	%rd42, %rd24, %rd29;
	ld.global.f32 	%f8, [%rd42];
	mul.f32 	%f9, %f1, %f8;
	ld.global.u32 	%r22, [%rd33];
	add.s32 	%r23, %r20, %r2;
	add.s32 	%r24, %r23, %r22;
	mul.wide.s32 	%rd43, %r24, 4;
	add.s64 	%rd44, %rd21, %rd43;
	st.global.f32 	[%rd44], %f9;
	add.s64 	%rd45, %rd25, %rd29;
	ld.global.f32 	%f10, [%rd45];
	mul.f32 	%f11, %f1, %f10;
	add.s32 	%r25, %r13, %r10;
	ld.global.u32 	%r26, [%rd33];
	add.s32 	%r27, %r26, %r25;
	mul.wide.s32 	%rd46, %r27, 4;
	add.s64 	%rd47, %rd21, %rd46;
	st.global.f32 	[%rd47], %f11;
	add.s64 	%rd48, %rd26, %rd29;
	ld.global.f32 	%f12, [%rd48];
	mul.f32 	%f13, %f1, %f12;
	add.s32 	%r28, %r25, %r2;
	ld.global.u32 	%r29, [%rd33];
	add.s32 	%r30, %r29, %r28;
	mul.wide.s32 	%rd49, %r30, 4;
	add.s64 	%rd50, %rd21, %rd49;
	st.global.f32 	[%rd50], %f13;
	add.s64 	%rd51, %rd27, %rd29;
	ld.global.f32 	%f14, [%rd51];
	mul.f32 	%f15, %f1, %f14;
	ld.global.u32 	%r31, [%rd33];
	add.s32 	%r32, %r20, %r10;
	add.s32 	%r33, %r32, %r31;
	mul.wide.s32 	%rd52, %r33, 4;
	add.s64 	%rd53, %rd21, %rd52;
	st.global.f32 	[%rd53], %f15;
	add.s64 	%rd54, %rd28, %rd29;
	ld.global.f32 	%f16, [%rd54];
	mul.f32 	%f17, %f1, %f16;
	ld.global.u32 	%r34, [%rd33];
	add.s32 	%r35, %r32, %r2;
	add.s32 	%r36, %r35, %r34;
	mul.wide.s32 	%rd55, %r36, 4;
	add.s64 	%rd56, %rd21, %rd55;
	st.global.f32 	[%rd56], %f17;
$L__BB2_2:
	ret;

}
	// .globl	_Z5solvePfS_S_S_fffffffiii
.visible .entry _Z5solvePfS_S_S_fffffffiii(
	.param .u64 .ptr .align 1 _Z5solvePfS_S_S_fffffffiii_param_0,
	.param .u64 .ptr .align 1 _Z5solvePfS_S_S_fffffffiii_param_1,
	.param .u64 .ptr .align 1 _Z5solvePfS_S_S_fffffffiii_param_2,
	.param .u64 .ptr .align 1 _Z5solvePfS_S_S_fffffffiii_param_3,
	.param .f32 _Z5solvePfS_S_S_fffffffiii_param_4,
	.param .f32 _Z5solvePfS_S_S_fffffffiii_param_5,
	.param .f32 _Z5solvePfS_S_S_fffffffiii_param_6,
	.param .f32 _Z5solvePfS_S_S_fffffffiii_param_7,
	.param .f32 _Z5solvePfS_S_S_fffffffiii_param_8,
	.param .f32 _Z5solvePfS_S_S_fffffffiii_param_9,
	.param .f32 _Z5solvePfS_S_S_fffffffiii_param_10,
	.param .u32 _Z5solvePfS_S_S_fffffffiii_param_11,
	.param .u32 _Z5solvePfS_S_S_fffffffiii_param_12,
	.param .u32 _Z5solvePfS_S_S_fffffffiii_param_13
)
{
	.local .align 4 .b8 	__local_depot3[28];
	.reg .b64 	%SP;
	.reg .b64 	%SPL;
	.reg .pred 	%p<51>;
	.reg .b32 	%r<189>;
	.reg .b32 	%f<150>;
	.reg .b64 	%rd<109>;
	.reg .b64 	%fd<9>;

	mov.u64 	%SPL, __local_depot3;
	ld.param.u64 	%rd34, [_Z5solvePfS_S_S_fffffffiii_param_1];
	ld.param.u64 	%rd33, [_Z5solvePfS_S_S_fffffffiii_param_3];
	ld.param.f32 	%f31, [_Z5solvePfS_S_S_fffffffiii_param_4];
	ld.param.f32 	%f32, [_Z5solvePfS_S_S_fffffffiii_param_5];
	ld.param.f32 	%f33, [_Z5solvePfS_S_S_fffffffiii_param_6];
	ld.param.f32 	%f34, [_Z5solvePfS_S_S_fffffffiii_param_7];
	ld.param.f32 	%f35, [_Z5solvePfS_S_S_fffffffiii_param_9];
	ld.param.f32 	%f36, [_Z5solvePfS_S_S_fffffffiii_param_10];
	ld.param.u32 	%r62, [_Z5solvePfS_S_S_fffffffiii_param_11];
	ld.param.u32 	%r63, [_Z5solvePfS_S_S_fffffffiii_param_12];
	ld.param.u32 	%r65, [_Z5solvePfS_S_S_fffffffiii_param_13];
	cvta.to.global.u64 	%rd1, %rd34;
	add.u64 	%rd2, %SPL, 0;
	mov.u32 	%r66, %tid.x;
	mov.u32 	%r67, %ctaid.x;
	mov.u32 	%r68, %ntid.x;
	mad.lo.s32 	%r1, %r67, %r68, %r66;
	mov.u32 	%r69, %tid.y;
	mov.u32 	%r70, %ctaid.y;
	mov.u32 	%r71, %ntid.y;
	mad.lo.s32 	%r2, %r70, %r71, %r69;
	mov.u32 	%r72, %tid.z;
	mov.u32 	%r73, %ctaid.z;
	mov.u32 	%r74, %ntid.z;
	mad.lo.s32 	%r75, %r73, %r74, %r72;
	setp.ge.s32 	%p3, %r1, %r62;
	setp.ge.s32 	%p4, %r75, %r65;
	or.pred  	%p5, %p3, %p4;
	setp.ge.s32 	%p6, %r2, %r63;
	or.pred  	%p7, %p6, %p5;
	@%p7 bra 	$L__BB3_39;
	cvta.to.global.u64 	%rd36, %rd33;
	mul.lo.s32 	%r4, %r62, %r2;
	mul.lo.s32 	%r5, %r4, %r65;
	mul.lo.s32 	%r6, %r62, %r75;
	add.s32 	%r7, %r6, %r1;
	add.s32 	%r8, %r7, %r5;
	cvt.rn.f32.s32 	%f37, %r1;
	fma.rn.f32 	%f1, %f31, %f37, %f34;
	cvt.rn.f32.u32 	%f38, %r75;
	fma.rn.f32 	%f2, %f33, %f38, %f35;
	mul.wide.s32 	%rd37, %r8, 4;
	add.s64 	%rd38, %rd36, %rd37;
	ld.global.f32 	%f3, [%rd38];
	setp.lt.s32 	%p9, %r1, 4;
	add.s32 	%r76, %r62, -4;
	setp.ge.s32 	%p10, %r1, %r76;
	or.pred  	%p11, %p9, %p10;
	setp.lt.u32 	%p12, %r2, 4;
	mov.pred 	%p50, 0;
	or.pred  	%p13, %p12, %p11;
	@%p13 bra 	$L__BB3_3;
	add.s32 	%r77, %r63, -4;
	setp.lt.s32 	%p50, %r2, %r77;
$L__BB3_3:
	setp.gt.u32 	%p14, %r75, 3;
	and.pred  	%p15, %p50, %p14;
	add.s32 	%r78, %r65, -4;
	setp.lt.s32 	%p16, %r75, %r78;
	and.pred  	%p17, %p15, %p16;
	@%p17 bra 	$L__BB3_5;
	add.s64 	%rd40, %rd1, %rd37;
	ld.global.f32 	%f148, [%rd40];
	mov.f32 	%f149, 0f00000000;
	bra.uni 	$L__BB3_38;
$L__BB3_5:
	cvt.s64.s32 	%rd41, %r5;
	cvt.s64.s32 	%rd42, %r6;
	cvt.s64.s32 	%rd43, %r1;
	add.s64 	%rd44, %rd43, %rd42;
	add.s64 	%rd45, %rd44, %rd41;
	shl.b64 	%rd46, %rd45, 2;
	add.s64 	%rd47, %rd1, %rd46;
	ld.global.f32 	%f40, [%rd47+4];
	ld.global.f32 	%f41, [%rd47+-4];
	sub.f32 	%f42, %f40, %f41;
	add.f32 	%f43, %f31, %f31;
	div.rn.f32 	%f44, %f42, %f43;
	add.s64 	%rd49, %rd1, %rd37;
	ld.global.f32 	%f148, [%rd49];
	add.f32 	%f45, %f148, %f148;
	sub.f32 	%f46, %f40, %f45;
	add.f32 	%f47, %f41, %f46;
	mul.f32 	%f48, %f31, %f31;
	div.rn.f32 	%f49, %f47, %f48;
	add.s32 	%r79, %r6, %r62;
	mul.wide.s32 	%rd50, %r62, 4;
	add.s64 	%rd51, %rd49, %rd50;
	ld.global.f32 	%f50, [%rd51];
	shl.b32 	%r80, %r62, 1;
	sub.s32 	%r81, %r79, %r80;
	add.s32 	%r82, %r81, %r1;
	add.s32 	%r83, %r82, %r5;
	mul.wide.s32 	%rd52, %r83, 4;
	add.s64 	%rd53, %rd1, %rd52;
	ld.global.f32 	%f51, [%rd53];
	sub.f32 	%f52, %f50, %f51;
	add.f32 	%f53, %f33, %f33;
	div.rn.f32 	%f6, %f52, %f53;
	sub.f32 	%f54, %f50, %f45;
	add.f32 	%f55, %f51, %f54;
	mul.f32 	%f56, %f33, %f33;
	div.rn.f32 	%f7, %f55, %f56;
	add.s32 	%r84, %r4, %r62;
	mad.lo.s32 	%r85, %r84, %r65, %r7;
	mul.wide.s32 	%rd54, %r85, 4;
	add.s64 	%rd55, %rd1, %rd54;
	ld.global.f32 	%f57, [%rd55];
	sub.f32 	%f58, %f57, %f45;
	sub.s32 	%r86, %r84, %r80;
	mad.lo.s32 	%r87, %r86, %r65, %r7;
	mul.wide.s32 	%rd56, %r87, 4;
	add.s64 	%rd57, %rd1, %rd56;
	ld.global.f32 	%f59, [%rd57];
	add.f32 	%f60, %f59, %f58;
	mul.f32 	%f61, %f32, %f32;
	div.rn.f32 	%f8, %f60, %f61;
	mov.f32 	%f62, 0f40000000;
	div.rn.f32 	%f63, %f62, %f1;
	fma.rn.f32 	%f9, %f63, %f44, %f49;
	mul.f32 	%f64, %f2, 0f3F22F983;
	cvt.rni.s32.f32 	%r188, %f64;
	cvt.rn.f32.s32 	%f65, %r188;
	fma.rn.f32 	%f66, %f65, 0fBFC90FDA, %f2;
	fma.rn.f32 	%f67, %f65, 0fB3A22168, %f66;
	fma.rn.f32 	%f147, %f65, 0fA7C234C5, %f67;
	abs.f32 	%f11, %f2;
	setp.ltu.f32 	%p18, %f11, 0f47CE4780;
	mov.u32 	%r176, %r188;
	mov.f32 	%f144, %f147;
	@%p18 bra 	$L__BB3_13;
	setp.neu.f32 	%p19, %f11, 0f7F800000;
	@%p19 bra 	$L__BB3_8;
	mov.f32 	%f70, 0f00000000;
	mul.rn.f32 	%f144, %f2, %f70;
	mov.b32 	%r176, 0;
	bra.uni 	$L__BB3_13;
$L__BB3_8:
	mov.b32 	%r10, %f2;
	shl.b32 	%r89, %r10, 8;
	or.b32  	%r11, %r89, -2147483648;
	mov.b64 	%rd99, 0;
	mov.b32 	%r173, 0;
	mov.u64 	%rd97, __cudart_i2opi_f;
	mov.u64 	%rd98, %rd2;
$L__BB3_9:
	.pragma "nounroll";
	ld.global.nc.u32 	%r90, [%rd97];
	mad.wide.u32 	%rd60, %r90, %r11, %rd99;
	shr.u64 	%rd99, %rd60, 32;
	st.local.u32 	[%rd98], %rd60;
	add.s32 	%r173, %r173, 1;
	add.s64 	%rd98, %rd98, 4;
	add.s64 	%rd97, %rd97, 4;
	setp.ne.s32 	%p20, %r173, 6;
	@%p20 bra 	$L__BB3_9;
	shr.u32 	%r91, %r10, 23;
	st.local.u32 	[%rd2+24], %rd99;
	and.b32  	%r14, %r91, 31;
	and.b32  	%r92, %r91, 224;
	add.s32 	%r93, %r92, -128;
	shr.u32 	%r94, %r93, 5;
	mul.wide.u32 	%rd61, %r94, 4;
	sub.s64 	%rd9, %rd2, %rd61;
	ld.local.u32 	%r174, [%rd9+24];
	ld.local.u32 	%r175, [%rd9+20];
	setp.eq.s32 	%p21, %r14, 0;
	@%p21 bra 	$L__BB3_12;
	shf.l.wrap.b32 	%r174, %r175, %r174, %r14;
	ld.local.u32 	%r95, [%rd9+16];
	shf.l.wrap.b32 	%r175, %r95, %r175, %r14;
$L__BB3_12:
	shr.u32 	%r96, %r174, 30;
	shf.l.wrap.b32 	%r97, %r175, %r174, 2;
	shl.b32 	%r98, %r175, 2;
	shr.u32 	%r99, %r97, 31;
	add.s32 	%r100, %r99, %r96;
	neg.s32 	%r101, %r100;
	setp.lt.s32 	%p22, %r10, 0;
	selp.b32 	%r176, %r101, %r100, %p22;
	xor.b32  	%r102, %r97, %r10;
	shr.s32 	%r103, %r97, 31;
	xor.b32  	%r104, %r103, %r97;
	xor.b32  	%r105, %r103, %r98;
	cvt.u64.u32 	%rd62, %r104;
	shl.b64 	%rd63, %rd62, 32;
	cvt.u64.u32 	%rd64, %r105;
	or.b64  	%rd65, %rd63, %rd64;
	cvt.rn.f64.s64 	%fd1, %rd65;
	mul.f64 	%fd2, %fd1, 0d3BF921FB54442D19;
	cvt.rn.f32.f64 	%f68, %fd2;
	neg.f32 	%f69, %f68;
	setp.lt.s32 	%p23, %r102, 0;
	selp.f32 	%f144, %f69, %f68, %p23;
$L__BB3_13:
	setp.ltu.f32 	%p24, %f11, 0f47CE4780;
	add.s32 	%r107, %r176, 1;
	mul.rn.f32 	%f71, %f144, %f144;
	and.b32  	%r108, %r176, 1;
	setp.eq.b32 	%p25, %r108, 1;
	selp.f32 	%f72, %f144, 0f3F800000, %p25;
	fma.rn.f32 	%f73, %f71, %f72, 0f00000000;
	fma.rn.f32 	%f74, %f71, 0f37CBAC00, 0fBAB607ED;
	selp.f32 	%f75, 0fB94D4153, %f74, %p25;
	selp.f32 	%f76, 0f3C0885E4, 0f3D2AAABB, %p25;
	fma.rn.f32 	%f77, %f75, %f71, %f76;
	selp.f32 	%f78, 0fBE2AAAA8, 0fBEFFFFFF, %p25;
	fma.rn.f32 	%f79, %f77, %f71, %f78;
	fma.rn.f32 	%f80, %f79, %f73, %f72;
	and.b32  	%r109, %r107, 2;
	setp.eq.s32 	%p26, %r109, 0;
	mov.f32 	%f81, 0f00000000;
	sub.f32 	%f82, %f81, %f80;
	selp.f32 	%f15, %f80, %f82, %p26;
	mul.f32 	%f16, %f1, %f1;
	mov.u32 	%r180, %r188;
	mov.f32 	%f145, %f147;
	@%p24 bra 	$L__BB3_21;
	setp.neu.f32 	%p27, %f11, 0f7F800000;
	@%p27 bra 	$L__BB3_16;
	mov.f32 	%f85, 0f00000000;
	mul.rn.f32 	%f145, %f2, %f85;
	mov.b32 	%r180, 0;
	bra.uni 	$L__BB3_21;
$L__BB3_16:
	mov.b32 	%r23, %f2;
	shl.b32 	%r111, %r23, 8;
	or.b32  	%r24, %r111, -2147483648;
	mov.b64 	%rd102, 0;
	mov.b32 	%r177, 0;
	mov.u64 	%rd100, __cudart_i2opi_f;
	mov.u64 	%rd101, %rd2;
$L__BB3_17:
	.pragma "nounroll";
	ld.global.nc.u32 	%r112, [%rd100];
	mad.wide.u32 	%rd68, %r112, %r24, %rd102;
	shr.u64 	%rd102, %rd68, 32;
	st.local.u32 	[%rd101], %rd68;
	add.s32 	%r177, %r177, 1;
	add.s64 	%rd101, %rd101, 4;
	add.s64 	%rd100, %rd100, 4;
	setp.ne.s32 	%p28, %r177, 6;
	@%p28 bra 	$L__BB3_17;
	shr.u32 	%r113, %r23, 23;
	st.local.u32 	[%rd2+24], %rd102;
	and.b32  	%r27, %r113, 31;
	and.b32  	%r114, %r113, 224;
	add.s32 	%r115, %r114, -128;
	shr.u32 	%r116, %r115, 5;
	mul.wide.u32 	%rd69, %r116, 4;
	sub.s64 	%rd16, %rd2, %rd69;
	ld.local.u32 	%r178, [%rd16+24];
	ld.local.u32 	%r179, [%rd16+20];
	setp.eq.s32 	%p29, %r27, 0;
	@%p29 bra 	$L__BB3_20;
	shf.l.wrap.b32 	%r178, %r179, %r178, %r27;
	ld.local.u32 	%r117, [%rd16+16];
	shf.l.wrap.b32 	%r179, %r117, %r179, %r27;
$L__BB3_20:
	shr.u32 	%r118, %r178, 30;
	shf.l.wrap.b32 	%r119, %r179, %r178, 2;
	shl.b32 	%r120, %r179, 2;
	shr.u32 	%r121, %r119, 31;
	add.s32 	%r122, %r121, %r118;
	neg.s32 	%r123, %r122;
	setp.lt.s32 	%p30, %r23, 0;
	selp.b32 	%r180, %r123, %r122, %p30;
	xor.b32  	%r124, %r119, %r23;
	shr.s32 	%r125, %r119, 31;
	xor.b32  	%r126, %r125, %r119;
	xor.b32  	%r127, %r125, %r120;
	cvt.u64.u32 	%rd70, %r126;
	shl.b64 	%rd71, %rd70, 32;
	cvt.u64.u32 	%rd72, %r127;
	or.b64  	%rd73, %rd71, %rd72;
	cvt.rn.f64.s64 	%fd3, %rd73;
	mul.f64 	%fd4, %fd3, 0d3BF921FB54442D19;
	cvt.rn.f32.f64 	%f83, %fd4;
	neg.f32 	%f84, %f83;
	setp.lt.s32 	%p31, %r124, 0;
	selp.f32 	%f145, %f84, %f83, %p31;
$L__BB3_21:
	setp.ltu.f32 	%p32, %f11, 0f47CE4780;
	mul.rn.f32 	%f86, %f145, %f145;
	and.b32  	%r129, %r180, 1;
	setp.eq.b32 	%p33, %r129, 1;
	selp.f32 	%f87, 0f3F800000, %f145, %p33;
	fma.rn.f32 	%f88, %f86, %f87, 0f00000000;
	fma.rn.f32 	%f89, %f86, 0f37CBAC00, 0fBAB607ED;
	selp.f32 	%f90, %f89, 0fB94D4153, %p33;
	selp.f32 	%f91, 0f3D2AAABB, 0f3C0885E4, %p33;
	fma.rn.f32 	%f92, %f90, %f86, %f91;
	selp.f32 	%f93, 0fBEFFFFFF, 0fBE2AAAA8, %p33;
	fma.rn.f32 	%f94, %f92, %f86, %f93;
	fma.rn.f32 	%f95, %f94, %f88, %f87;
	and.b32  	%r130, %r180, 2;
	setp.eq.s32 	%p34, %r130, 0;
	mov.f32 	%f96, 0f00000000;
	sub.f32 	%f97, %f96, %f95;
	selp.f32 	%f98, %f95, %f97, %p34;
	mul.f32 	%f99, %f16, %f98;
	div.rn.f32 	%f100, %f15, %f99;
	fma.rn.f32 	%f101, %f6, %f100, %f9;
	rcp.rn.f32 	%f102, %f16;
	fma.rn.f32 	%f20, %f102, %f7, %f101;
	mov.u32 	%r184, %r188;
	mov.f32 	%f146, %f147;
	@%p32 bra 	$L__BB3_29;
	setp.neu.f32 	%p35, %f11, 0f7F800000;
	@%p35 bra 	$L__BB3_24;
	mov.f32 	%f105, 0f00000000;
	mul.rn.f32 	%f146, %f2, %f105;
	mov.b32 	%r184, 0;
	bra.uni 	$L__BB3_29;
$L__BB3_24:
	mov.b32 	%r36, %f2;
	shl.b32 	%r132, %r36, 8;
	or.b32  	%r37, %r132, -2147483648;
	mov.b64 	%rd105, 0;
	mov.b32 	%r181, 0;
	mov.u64 	%rd103, __cudart_i2opi_f;
	mov.u64 	%rd104, %rd2;
$L__BB3_25:
	.pragma "nounroll";
	ld.global.nc.u32 	%r133, [%rd103];
	mad.wide.u32 	%rd76, %r133, %r37, %rd105;
	shr.u64 	%rd105, %rd76, 32;
	st.local.u32 	[%rd104], %rd76;
	add.s32 	%r181, %r181, 1;
	add.s64 	%rd104, %rd104, 4;
	add.s64 	%rd103, %rd103, 4;
	setp.ne.s32 	%p36, %r181, 6;
	@%p36 bra 	$L__BB3_25;
	shr.u32 	%r134, %r36, 23;
	st.local.u32 	[%rd2+24], %rd105;
	and.b32  	%r40, %r134, 31;
	and.b32  	%r135, %r134, 224;
	add.s32 	%r136, %r135, -128;
	shr.u32 	%r137, %r136, 5;
	mul.wide.u32 	%rd77, %r137, 4;
	sub.s64 	%rd23, %rd2, %rd77;
	ld.local.u32 	%r182, [%rd23+24];
	ld.local.u32 	%r183, [%rd23+20];
	setp.eq.s32 	%p37, %r40, 0;
	@%p37 bra 	$L__BB3_28;
	shf.l.wrap.b32 	%r182, %r183, %r182, %r40;
	ld.local.u32 	%r138, [%rd23+16];
	shf.l.wrap.b32 	%r183, %r138, %r183, %r40;
$L__BB3_28:
	shr.u32 	%r139, %r182, 30;
	shf.l.wrap.b32 	%r140, %r183, %r182, 2;
	shl.b32 	%r141, %r183, 2;
	shr.u32 	%r142, %r140, 31;
	add.s32 	%r143, %r142, %r139;
	neg.s32 	%r144, %r143;
	setp.lt.s32 	%p38, %r36, 0;
	selp.b32 	%r184, %r144, %r143, %p38;
	xor.b32  	%r145, %r140, %r36;
	shr.s32 	%r146, %r140, 31;
	xor.b32  	%r147, %r146, %r140;
	xor.b32  	%r148, %r146, %r141;
	cvt.u64.u32 	%rd78, %r147;
	shl.b64 	%rd79, %rd78, 32;
	cvt.u64.u32 	%rd80, %r148;
	or.b64  	%rd81, %rd79, %rd80;
	cvt.rn.f64.s64 	%fd5, %rd81;
	mul.f64 	%fd6, %fd5, 0d3BF921FB54442D19;
	cvt.rn.f32.f64 	%f103, %fd6;
	neg.f32 	%f104, %f103;
	setp.lt.s32 	%p39, %r145, 0;
	selp.f32 	%f146, %f104, %f103, %p39;
$L__BB3_29:
	setp.ltu.f32 	%p40, %f11, 0f47CE4780;
	mul.rn.f32 	%f106, %f146, %f146;
	and.b32  	%r150, %r184, 1;
	setp.eq.b32 	%p41, %r150, 1;
	selp.f32 	%f107, 0f3F800000, %f146, %p41;
	fma.rn.f32 	%f108, %f106, %f107, 0f00000000;
	fma.rn.f32 	%f109, %f106, 0f37CBAC00, 0fBAB607ED;
	selp.f32 	%f110, %f109, 0fB94D4153, %p41;
	selp.f32 	%f111, 0f3D2AAABB, 0f3C0885E4, %p41;
	fma.rn.f32 	%f112, %f110, %f106, %f111;
	selp.f32 	%f113, 0fBEFFFFFF, 0fBE2AAAA8, %p41;
	fma.rn.f32 	%f114, %f112, %f106, %f113;
	fma.rn.f32 	%f115, %f114, %f108, %f107;
	and.b32  	%r151, %r184, 2;
	setp.eq.s32 	%p42, %r151, 0;
	mov.f32 	%f116, 0f00000000;
	sub.f32 	%f117, %f116, %f115;
	selp.f32 	%f118, %f115, %f117, %p42;
	mul.f32 	%f24, %f16, %f118;
	@%p40 bra 	$L__BB3_37;
	setp.neu.f32 	%p43, %f11, 0f7F800000;
	@%p43 bra 	$L__BB3_32;
	mov.f32 	%f121, 0f00000000;
	mul.rn.f32 	%f147, %f2, %f121;
	mov.b32 	%r188, 0;
	bra.uni 	$L__BB3_37;
$L__BB3_32:
	mov.b32 	%r49, %f2;
	shl.b32 	%r153, %r49, 8;
	or.b32  	%r50, %r153, -2147483648;
	mov.b64 	%rd108, 0;
	mov.b32 	%r185, 0;
	mov.u64 	%rd106, __cudart_i2opi_f;
	mov.u64 	%rd107, %rd2;
$L__BB3_33:
	.pragma "nounroll";
	ld.global.nc.u32 	%r154, [%rd106];
	mad.wide.u32 	%rd84, %r154, %r50, %rd108;
	shr.u64 	%rd108, %rd84, 32;
	st.local.u32 	[%rd107], %rd84;
	add.s32 	%r185, %r185, 1;
	add.s64 	%rd107, %rd107, 4;
	add.s64 	%rd106, %rd106, 4;
	setp.ne.s32 	%p44, %r185, 6;
	@%p44 bra 	$L__BB3_33;
	shr.u32 	%r155, %r49, 23;
	st.local.u32 	[%rd2+24], %rd108;
	and.b32  	%r53, %r155, 31;
	and.b32  	%r156, %r155, 224;
	add.s32 	%r157, %r156, -128;
	shr.u32 	%r158, %r157, 5;
	mul.wide.u32 	%rd85, %r158, 4;
	sub.s64 	%rd30, %rd2, %rd85;
	ld.local.u32 	%r186, [%rd30+24];
	ld.local.u32 	%r187, [%rd30+20];
	setp.eq.s32 	%p45, %r53, 0;
	@%p45 bra 	$L__BB3_36;
	shf.l.wrap.b32 	%r186, %r187, %r186, %r53;
	ld.local.u32 	%r159, [%rd30+16];
	shf.l.wrap.b32 	%r187, %r159, %r187, %r53;
$L__BB3_36:
	shr.u32 	%r160, %r186, 30;
	shf.l.wrap.b32 	%r161, %r187, %r186, 2;
	shl.b32 	%r162, %r187, 2;
	shr.u32 	%r163, %r161, 31;
	add.s32 	%r164, %r163, %r160;
	neg.s32 	%r165, %r164;
	setp.lt.s32 	%p46, %r49, 0;
	selp.b32 	%r188, %r165, %r164, %p46;
	xor.b32  	%r166, %r161, %r49;
	shr.s32 	%r167, %r161, 31;
	xor.b32  	%r168, %r167, %r161;
	xor.b32  	%r169, %r167, %r162;
	cvt.u64.u32 	%rd86, %r168;
	shl.b64 	%rd87, %rd86, 32;
	cvt.u64.u32 	%rd88, %r169;
	or.b64  	%rd89, %rd87, %rd88;
	cvt.rn.f64.s64 	%fd7, %rd89;
	mul.f64 	%fd8, %fd7, 0d3BF921FB54442D19;
	cvt.rn.f32.f64 	%f119, %fd8;
	neg.f32 	%f120, %f119;
	setp.lt.s32 	%p47, %r166, 0;
	selp.f32 	%f147, %f120, %f119, %p47;
$L__BB3_37:
	mul.rn.f32 	%f122, %f147, %f147;
	and.b32  	%r171, %r188, 1;
	setp.eq.b32 	%p48, %r171, 1;
	selp.f32 	%f123, 0f3F800000, %f147, %p48;
	fma.rn.f32 	%f124, %f122, %f123, 0f00000000;
	fma.rn.f32 	%f125, %f122, 0f37CBAC00, 0fBAB607ED;
	selp.f32 	%f126, %f125, 0fB94D4153, %p48;
	selp.f32 	%f127, 0f3D2AAABB, 0f3C0885E4, %p48;
	fma.rn.f32 	%f128, %f126, %f122, %f127;
	selp.f32 	%f129, 0fBEFFFFFF, 0fBE2AAAA8, %p48;
	fma.rn.f32 	%f130, %f128, %f122, %f129;
	fma.rn.f32 	%f131, %f130, %f124, %f123;
	and.b32  	%r172, %r188, 2;
	setp.eq.s32 	%p49, %r172, 0;
	mov.f32 	%f132, 0f00000000;
	sub.f32 	%f133, %f132, %f131;
	selp.f32 	%f134, %f131, %f133, %p49;
	mul.f32 	%f135, %f24, %f134;
	rcp.rn.f32 	%f136, %f135;
	fma.rn.f32 	%f149, %f8, %f136, %f20;
$L__BB3_38:
	ld.param.u64 	%rd96, [_Z5solvePfS_S_S_fffffffiii_param_2];
	ld.param.u64 	%rd95, [_Z5solvePfS_S_S_fffffffiii_param_0];
	mul.f32 	%f137, %f36, %f36;
	mul.f32 	%f138, %f3, %f3;
	mul.f32 	%f139, %f137, %f138;
	add.f32 	%f140, %f148, %f148;
	fma.rn.f32 	%f141, %f139, %f149, %f140;
	cvta.to.global.u64 	%rd90, %rd96;
	add.s64 	%rd92, %rd90, %rd37;
	ld.global.f32 	%f142, [%rd92];
	sub.f32 	%f143, %f141, %f142;
	cvta.to.global.u64 	%rd93, %rd95;
	add.s64 	%rd94, %rd93, %rd37;
	st.global.f32 	[%rd94], %f143;
$L__BB3_39:
	ret;

}
	// .globl	_Z5shiftPfS_S_iii
.visible .entry _Z5shiftPfS_S_iii(
	.param .u64 .ptr .align 1 _Z5shiftPfS_S_iii_param_0,
	.param .u64 .ptr .align 1 _Z5shiftPfS_S_iii_param_1,
	.param .u64 .ptr .align 1 _Z5shiftPfS_S_iii_param_2,
	.param .u32 _Z5shiftPfS_S_iii_param_3,
	.param .u32 _Z5shiftPfS_S_iii_param_4,
	.param .u32 _Z5shiftPfS_S_iii_param_5
)
{
	.reg .pred 	%p<6>;
	.reg .b32 	%r<20>;
	.reg .b32 	%f<3>;
	.reg .b64 	%rd<11>;

	ld.param.u64 	%rd1, [_Z5shiftPfS_S_iii_param_0];
	ld.param.u64 	%rd2, [_Z5shiftPfS_S_iii_param_1];
	ld.param.u64 	%rd3, [_Z5shiftPfS_S_iii_param_2];
	ld.param.u32 	%r4, [_Z5shiftPfS_S_iii_param_3];
	ld.param.u32 	%r6, [_Z5shiftPfS_S_iii_param_4];
	ld.param.u32 	%r5, [_Z5shiftPfS_S_iii_param_5];
	mov.u32 	%r8, %tid.x;
	mov.u32 	%r9, %ctaid.x;
	mov.u32 	%r10, %ntid.x;
	mad.lo.s32 	%r1, %r9, %r10, %r8;
	mov.u32 	%r11, %tid.y;
	mov.u32 	%r12, %ctaid.y;
	mov.u32 	%r13, %ntid.y;
	mad.lo.s32 	%r14, %r12, %r13, %r11;
	mov.u32 	%r15, %tid.z;
	mov.u32 	%r16, %ctaid.z;
	mov.u32 	%r17, %ntid.z;
	mad.lo.s32 	%r3, %r16, %r17, %r15;
	setp.ge.s32 	%p1, %r1, %r4;
	setp.ge.s32 	%p2, %r14, %r6;
	or.pred  	%p3, %p1, %p2;
	setp.ge.s32 	%p4, %r3, %r5;
	or.pred  	%p5, %p3, %p4;
	@%p5 bra 	$L__BB4_2;
	cvta.to.global.u64 	%rd4, %rd2;
	cvta.to.global.u64 	%rd5, %rd3;
	cvta.to.global.u64 	%rd6, %rd1;
	mad.lo.s32 	%r18, %r5, %r14, %r3;
	mad.lo.s32 	%r19, %r18, %r4, %r1;
	mul.wide.s32 	%rd7, %r19, 4;
	add.s64 	%rd8, %rd4, %rd7;
	ld.global.f32 	%f1, [%rd8];
	add.s64 	%rd9, %rd5, %rd7;
	st.global.f32 	[%rd9], %f1;
	add.s64 	%rd10, %rd6, %rd7;
	ld.global.f32 	%f2, [%rd10];
	st.global.f32 	[%rd8], %f2;
$L__BB4_2:
	ret;

}
	// .globl	_Z17wavefield_extractPPPfS_iii
.visible .entry _Z17wavefield_extractPPPfS_iii(
	.param .u64 .ptr .align 1 _Z17wavefield_extractPPPfS_iii_param_0,
	.param .u64 .ptr .align 1 _Z17wavefield_extractPPPfS_iii_param_1,
	.param .u32 _Z17wavefield_extractPPPfS_iii_param_2,
	.param .u32 _Z17wavefield_extractPPPfS_iii_param_3,
	.param .u32 _Z17wavefield_extractPPPfS_iii_param_4
)
{
	.reg .pred 	%p<6>;
	.reg .b32 	%r<20>;
	.reg .b32 	%f<2>;
	.reg .b64 	%rd<17>;

	ld.param.u64 	%rd1, [_Z17wavefield_extractPPPfS_iii_param_0];
	ld.param.u64 	%rd2, [_Z17wavefield_extractPPPfS_iii_param_1];
	ld.param.u32 	%r4, [_Z17wavefield_extractPPPfS_iii_param_2];
	ld.param.u32 	%r6, [_Z17wavefield_extractPPPfS_iii_param_3];
	ld.param.u32 	%r5, [_Z17wavefield_extractPPPfS_iii_param_4];
	mov.u32 	%r8, %tid.x;
	mov.u32 	%r9, %ctaid.x;
	mov.u32 	%r10, %ntid.x;
	mad.lo.s32 	%r1, %r9, %r10, %r8;
	mov.u32 	%r11, %tid.y;
	mov.u32 	%r12, %ctaid.y;
	mov.u32 	%r13, %ntid.y;
	mad.lo.s32 	%r14, %r12, %r13, %r11;
	mov.u32 	%r15, %tid.z;
	mov.u32 	%r16, %ctaid.z;
	mov.u32 	%r17, %ntid.z;
	mad.lo.s32 	%r3, %r16, %r17, %r15;
	setp.ge.s32 	%p1, %r1, %r4;
	setp.ge.s32 	%p2, %r14, %r6;
	or.pred  	%p3, %p1, %p2;
	setp.ge.s32 	%p4, %r3, %r5;
	or.pred  	%p5, %p3, %p4;
	@%p5 bra 	$L__BB5_2;
	cvta.to.global.u64 	%rd3, %rd2;
	cvta.to.global.u64 	%rd4, %rd1;
	mad.lo.s32 	%r18, %r5, %r14, %r3;
	mad.lo.s32 	%r19, %r18, %r4, %r1;
	mul.wide.s32 	%rd5, %r19, 4;
	add.s64 	%rd6, %rd3, %rd5;
	ld.global.f32 	%f1, [%rd6];
	mul.wide.u32 	%rd7, %r14, 8;
	add.s64 	%rd8, %rd4, %rd7;
	ld.global.u64 	%rd9, [%rd8];
	cvta.to.global.u64 	%rd10, %rd9;
	mul.wide.s32 	%rd11, %r1, 8;
	add.s64 	%rd12, %rd10, %rd11;
	ld.global.u64 	%rd13, [%rd12];
	cvta.to.global.u64 	%rd14, %rd13;
	mul.wide.u32 	%rd15, %r3, 4;
	add.s64 	%rd16, %rd14, %rd15;
	st.global.f32 	[%rd16], %f1;
$L__BB5_2:
	ret;

}
	// .globl	_Z18lint3d_extract_gpuPfiiiiiS_PiS0_S0_S_S_S_S_S_S_S_S_
.visible .entry _Z18lint3d_extract_gpuPfiiiiiS_PiS0_S0_S_S_S_S_S_S_S_S_(
	.param .u64 .ptr .align 1 _Z18lint3d_extract_gpuPfiiiiiS_PiS0_S0_S_S_S_S_S_S_S_S__param_0,
	.param .u32 _Z18lint3d_extract_gpuPfiiiiiS_PiS0_S0_S_S_S_S_S_S_S_S__param_1,
	.param .u32 _Z18lint3d_extract_gpuPfiiiiiS_PiS0_S0_S_S_S_S_S_S_S_S__param_2,
	.param .u32 _Z18lint3d_extract_gpuPfiiiiiS_PiS0_S0_S_S_S_S_S_S_S_S__param_3,
	.param .u32 _Z18lint3d_extract_gpuPfiiiiiS_PiS0_S0_S_S_S_S_S_S_S_S__param_4,
	.param .u32 _Z18lint3d_extract_gpuPfiiiiiS_PiS0_S0_S_S_S_S_S_S_S_S__param_5,
	.param .u64 .ptr .align 1 _Z18lint3d_extract_gpuPfiiiiiS_PiS0_S0_S_S_S_S_S_S_S_S__param_6,
	.param .u64 .ptr .align 1 _Z18lint3d_extract_gpuPfiiiiiS_PiS0_S0_S_S_S_S_S_S_S_S__param_7,
	.param .u64 .ptr .align 1 _Z18lint3d_extract_gpuPfiiiiiS_PiS0_S0_S_S_S_S_S_S_S_S__param_8,
	.param .u64 .ptr .align 1 _Z18lint3d_extract_gpuPfiiiiiS_PiS0_S0_S_S_S_S_S_S_S_S__param_9,
	.param .u64 .ptr .align 1 _Z18lint3d_extract_gpuPfiiiiiS_PiS0_S0_S_S_S_S_S_S_S_S__param_10,
	.param .u64 .ptr .align 1 _Z18lint3d_extract_gpuPfiiiiiS_PiS0_S0_S_S_S_S_S_S_S_S__param_11,
	.param .u64 .ptr .align 1 _Z18lint3d_extract_gpuPfiiiiiS_PiS0_S0_S_S_S_S_S_S_S_S__param_12,
	.param .u64 .ptr .align 1 _Z18lint3d_extract_gpuPfiiiiiS_PiS0_S0_S_S_S_S_S_S_S_S__param_13,
	.param .u64 .ptr .align 1 _Z18lint3d_extract_gpuPfiiiiiS_PiS0_S0_S_S_S_S_S_S_S_S__param_14,
	.param .u64 .ptr .align 1 _Z18lint3d_extract_gpuPfiiiiiS_PiS0_S0_S_S_S_S_S_S_S_S__param_15,
	.param .u64 .ptr .align 1 _Z18lint3d_extract_gpuPfiiiiiS_PiS0_S0_S_S_S_S_S_S_S_S__param_16,
	.param .u64 .ptr .align 1 _Z18lint3d_extract_gpuPfiiiiiS_PiS0_S0_S_S_S_S_S_S_S_S__param_17
)
{
	.reg .pred 	%p<2>;
	.reg .b32 	%r<18>;
	.reg .b32 	%f<25>;
	.reg .b64 	%rd<54>;

	ld.param.u32 	%r5, [_Z18lint3d_extract_gpuPfiiiiiS_PiS0_S0_S_S_S_S_S_S_S_S__param_1];
	ld.param.u32 	%r6, [_Z18lint3d_extract_gpuPfiiiiiS_PiS0_S0_S_S_S_S_S_S_S_S__param_2];
	ld.param.u32 	%r3, [_Z18lint3d_extract_gpuPfiiiiiS_PiS0_S0_S_S_S_S_S_S_S_S__param_3];
	ld.param.u32 	%r4, [_Z18lint3d_extract_gpuPfiiiiiS_PiS0_S0_S_S_S_S_S_S_S_S__param_5];
	ld.param.u64 	%rd2, [_Z18lint3d_extract_gpuPfiiiiiS_PiS0_S0_S_S_S_S_S_S_S_S__param_6];
	ld.param.u64 	%rd3, [_Z18lint3d_extract_gpuPfiiiiiS_PiS0_S0_S_S_S_S_S_S_S_S__param_7];
	ld.param.u64 	%rd6, [_Z18lint3d_extract_gpuPfiiiiiS_PiS0_S0_S_S_S_S_S_S_S_S__param_10];
	ld.param.u64 	%rd7, [_Z18lint3d_extract_gpuPfiiiiiS_PiS0_S0_S_S_S_S_S_S_S_S__param_11];
	ld.param.u64 	%rd8, [_Z18lint3d_extract_gpuPfiiiiiS_PiS0_S0_S_S_S_S_S_S_S_S__param_12];
	ld.param.u64 	%rd9, [_Z18lint3d_extract_gpuPfiiiiiS_PiS0_S0_S_S_S_S_S_S_S_S__param_13];
	ld.param.u64 	%rd11, [_Z18lint3d_extract_gpuPfiiiiiS_PiS0_S0_S_S_S_S_S_S_S_S__param_15];
	mov.u32 	%r7, %tid.x;
	mov.u32 	%r8, %ctaid.x;
	mov.u32 	%r9, %ntid.x;
	mad.lo.s32 	%r1, %r8, %r9, %r7;
	mul.lo.s32 	%r2, %r6, %r5;
	setp.ge.s32 	%p1, %r1, %r6;
	@%p1 bra 	$L__BB6_2;
	ld.param.u64 	%rd53, [_Z18lint3d_extract_gpuPfiiiiiS_PiS0_S0_S_S_S_S_S_S_S_S__param_17];
	ld.param.u64 	%rd52, [_Z18lint3d_extract_gpuPfiiiiiS_PiS0_S0_S_S_S_S_S_S_S_S__param_16];
	ld.param.u64 	%rd51, [_Z18lint3d_extract_gpuPfiiiiiS_PiS0_S0_S_S_S_S_S_S_S_S__param_14];
	ld.param.u64 	%rd50, [_Z18lint3d_extract_gpuPfiiiiiS_PiS0_S0_S_S_S_S_S_S_S_S__param_9];
	ld.param.u64 	%rd49, [_Z18lint3d_extract_gpuPfiiiiiS_PiS0_S0_S_S_S_S_S_S_S_S__param_8];
	ld.param.u64 	%rd48, [_Z18lint3d_extract_gpuPfiiiiiS_PiS0_S0_S_S_S_S_S_S_S_S__param_0];
	cvta.to.global.u64 	%rd14, %rd49;
	cvta.to.global.u64 	%rd15, %rd50;
	cvta.to.global.u64 	%rd16, %rd3;
	cvta.to.global.u64 	%rd17, %rd2;
	cvta.to.global.u64 	%rd18, %rd6;
	cvta.to.global.u64 	%rd19, %rd7;
	cvta.to.global.u64 	%rd20, %rd8;
	cvta.to.global.u64 	%rd21, %rd9;
	cvta.to.global.u64 	%rd22, %rd51;
	cvta.to.global.u64 	%rd23, %rd11;
	cvta.to.global.u64 	%rd24, %rd52;
	cvta.to.global.u64 	%rd25, %rd53;
	cvta.to.global.u64 	%rd26, %rd48;
	mul.wide.s32 	%rd27, %r1, 4;
	add.s64 	%rd28, %rd14, %rd27;
	ld.global.u32 	%r10, [%rd28];
	mul.lo.s32 	%r11, %r4, %r3;
	add.s64 	%rd29, %rd15, %rd27;
	ld.global.u32 	%r12, [%rd29];
	mul.lo.s32 	%r13, %r12, %r3;
	mad.lo.s32 	%r14, %r11, %r10, %r13;
	add.s64 	%rd30, %rd16, %rd27;
	ld.global.u32 	%r15, [%rd30];
	add.s32 	%r16, %r14, %r15;
	mul.wide.s32 	%rd31, %r16, 4;
	add.s64 	%rd32, %rd17, %rd31;
	ld.global.f32 	%f1, [%rd32];
	add.s64 	%rd33, %rd18, %rd27;
	ld.global.f32 	%f2, [%rd33];
	mul.wide.s32 	%rd34, %r3, 4;
	add.s64 	%rd35, %rd32, %rd34;
	ld.global.f32 	%f3, [%rd35];
	add.s64 	%rd36, %rd19, %rd27;
	ld.global.f32 	%f4, [%rd36];
	mul.f32 	%f5, %f3, %f4;
	fma.rn.f32 	%f6, %f1, %f2, %f5;
	ld.global.f32 	%f7, [%rd32+4];
	add.s64 	%rd37, %rd20, %rd27;
	ld.global.f32 	%f8, [%rd37];
	fma.rn.f32 	%f9, %f7, %f8, %f6;
	ld.global.f32 	%f10, [%rd35+4];
	add.s64 	%rd38, %rd21, %rd27;
	ld.global.f32 	%f11, [%rd38];
	fma.rn.f32 	%f12, %f10, %f11, %f9;
	mul.wide.s32 	%rd39, %r11, 4;
	add.s64 	%rd40, %rd32, %rd39;
	ld.global.f32 	%f13, [%rd40];
	add.s64 	%rd41, %rd22, %rd27;
	ld.global.f32 	%f14, [%rd41];
	fma.rn.f32 	%f15, %f13, %f14, %f12;
	add.s64 	%rd42, %rd40, %rd34;
	ld.global.f32 	%f16, [%rd42];
	add.s64 	%rd43, %rd23, %rd27;
	ld.global.f32 	%f17, [%rd43];
	fma.rn.f32 	%f18, %f16, %f17, %f15;
	ld.global.f32 	%f19, [%rd40+4];
	add.s64 	%rd44, %rd24, %rd27;
	ld.global.f32 	%f20, [%rd44];
	fma.rn.f32 	%f21, %f19, %f20, %f18;
	ld.global.f32 	%f22, [%rd42+4];
	add.s64 	%rd45, %rd25, %rd27;
	ld.global.f32 	%f23, [%rd45];
	fma.rn.f32 	%f24, %f22, %f23, %f21;
	add.s32 	%r17, %r2, %r1;
	mul.wide.s32 	%rd46, %r17, 4;
	add.s64 	%rd47, %rd26, %rd46;
	st.global.f32 	[%rd47], %f24;
$L__BB6_2:
	ret;

}
	// .globl	_Z8freeSurfPfiiii
.visible .entry _Z8freeSurfPfiiii(
	.param .u64 .ptr .align 1 _Z8freeSurfPfiiii_param_0,
	.param .u32 _Z8freeSurfPfiiii_param_1,
	.param .u32 _Z8freeSurfPfiiii_param_2,
	.param .u32 _Z8freeSurfPfiiii_param_3,
	.param .u32 _Z8freeSurfPfiiii_param_4
)
{
	.reg .pred 	%p<6>;
	.reg .b32 	%r<25>;
	.reg .b64 	%rd<5>;

	ld.param.u64 	%rd1, [_Z8freeSurfPfiiii_param_0];
	ld.param.u32 	%r4, [_Z8freeSurfPfiiii_param_1];
	ld.param.u32 	%r6, [_Z8freeSurfPfiiii_param_2];
	ld.param.u32 	%r7, [_Z8freeSurfPfiiii_param_3];
	ld.param.u32 	%r8, [_Z8freeSurfPfiiii_param_4];
	mov.u32 	%r9, %tid.x;
	mov.u32 	%r10, %ctaid.x;
	mov.u32 	%r11, %ntid.x;
	mad.lo.s32 	%r12, %r10, %r11, %r9;
	mov.u32 	%r13, %tid.y;
	mov.u32 	%r14, %ctaid.y;
	mov.u32 	%r15, %ntid.y;
	mad.lo.s32 	%r2, %r14, %r15, %r13;
	mov.u32 	%r16, %tid.z;
	mov.u32 	%r17, %ctaid.z;
	mov.u32 	%r18, %ntid.z;
	mad.lo.s32 	%r19, %r17, %r18, %r16;
	setp.ge.s32 	%p1, %r2, %r6;
	setp.ge.s32 	%p2, %r19, %r7;
	or.pred  	%p3, %p1, %p2;
	sub.s32 	%r20, %r4, %r8;
	setp.le.s32 	%p4, %r12, %r20;
	or.pred  	%p5, %p3, %p4;
	@%p5 bra 	$L__BB7_2;
	cvta.to.global.u64 	%rd2, %rd1;
	mad.lo.s32 	%r22, %r7, %r2, %r19;
	mad.lo.s32 	%r23, %r22, %r4, %r12;
	mul.wide.s32 	%rd3, %r23, 4;
	add.s64 	%rd4, %rd2, %rd3;
	mov.b32 	%r24, 0;
	st.global.u32 	[%rd4], %r24;
$L__BB7_2:
	ret;

}
	// .globl	_Z8onewayBCPfS_S_S_S_S_S_S_iii
.visible .entry _Z8onewayBCPfS_S_S_S_S_S_S_iii(
	.param .u64 .ptr .align 1 _Z8onewayBCPfS_S_S_S_S_S_S_iii_param_0,
	.param .u64 .ptr .align 1 _Z8onewayBCPfS_S_S_S_S_S_S_iii_param_1,
	.param .u64 .ptr .align 1 _Z8onewayBCPfS_S_S_S_S_S_S_iii_param_2,
	.param .u64 .ptr .align 1 _Z8onewayBCPfS_S_S_S_S_S_S_iii_param_3,
	.param .u64 .ptr .align 1 _Z8onewayBCPfS_S_S_S_S_S_S_iii_param_4,
	.param .u64 .ptr .align 1 _Z8onewayBCPfS_S_S_S_S_S_S_iii_param_5,
	.param .u64 .ptr .align 1 _Z8onewayBCPfS_S_S_S_S_S_S_iii_param_6,
	.param .u64 .ptr .align 1 _Z8onewayBCPfS_S_S_S_S_S_S_iii_param_7,
	.param .u32 _Z8onewayBCPfS_S_S_S_S_S_S_iii_param_8,
	.param .u32 _Z8onewayBCPfS_S_S_S_S_S_S_iii_param_9,
	.param .u32 _Z8onewayBCPfS_S_S_S_S_S_S_iii_param_10
)
{
	.reg .pred 	%p<12>;
	.reg .b32 	%r<39>;
	.reg .b32 	%f<37>;
	.reg .b64 	%rd<44>;

	ld.param.u64 	%rd10, [_Z8onewayBCPfS_S_S_S_S_S_S_iii_param_0];
	ld.param.u64 	%rd11, [_Z8onewayBCPfS_S_S_S_S_S_S_iii_param_1];
	ld.param.u64 	%rd12, [_Z8onewayBCPfS_S_S_S_S_S_S_iii_param_3];
	ld.param.u64 	%rd7, [_Z8onewayBCPfS_S_S_S_S_S_S_iii_param_4];
	ld.param.u64 	%rd9, [_Z8onewayBCPfS_S_S_S_S_S_S_iii_param_7];
	ld.param.u32 	%r8, [_Z8onewayBCPfS_S_S_S_S_S_S_iii_param_8];
	ld.param.u32 	%r11, [_Z8onewayBCPfS_S_S_S_S_S_S_iii_param_9];
	ld.param.u32 	%r10, [_Z8onewayBCPfS_S_S_S_S_S_S_iii_param_10];
	cvta.to.global.u64 	%rd1, %rd12;
	cvta.to.global.u64 	%rd2, %rd10;
	cvta.to.global.u64 	%rd3, %rd11;
	mov.u32 	%r12, %tid.x;
	mov.u32 	%r13, %ctaid.x;
	mov.u32 	%r14, %ntid.x;
	mad.lo.s32 	%r1, %r13, %r14, %r12;
	mov.u32 	%r15, %tid.y;
	mov.u32 	%r16, %ctaid.y;
	mov.u32 	%r17, %ntid.y;
	mad.lo.s32 	%r18, %r16, %r17, %r15;
	mov.u32 	%r19, %tid.z;
	mov.u32 	%r20, %ctaid.z;
	mov.u32 	%r21, %ntid.z;
	mad.lo.s32 	%r3, %r20, %r21, %r19;
	mul.lo.s32 	%r4, %r8, %r18;
	mul.lo.s32 	%r5, %r10, %r4;
	mul.lo.s32 	%r6, %r8, %r3;
	add.s32 	%r7, %r6, %r1;
	setp.ge.s32 	%p1, %r1, %r8;
	setp.ge.s32 	%p2, %r18, %r11;
	or.pred  	%p3, %p1, %p2;
	setp.ge.s32 	%p4, %r3, %r10;
	or.pred  	%p5, %p3, %p4;
	@%p5 bra 	$L__BB8_13;
	setp.gt.u32 	%p6, %r3, 4;
	add.s32 	%r22, %r7, %r5;
	mul.wide.s32 	%rd13, %r22, 4;
	add.s64 	%rd4, %rd3, %rd13;
	add.s64 	%rd5, %rd2, %rd13;
	@%p6 bra 	$L__BB8_3;
	ld.param.u64 	%rd42, [_Z8onewayBCPfS_S_S_S_S_S_S_iii_param_2];
	add.s32 	%r23, %r7, %r5;
	add.s32 	%r24, %r23, %r8;
	mul.wide.s32 	%rd14, %r24, 4;
	add.s64 	%rd15, %rd3, %rd14;
	ld.global.f32 	%f1, [%rd15];
	ld.global.f32 	%f2, [%rd4];
	add.s64 	%rd16, %rd2, %rd14;
	ld.global.f32 	%f3, [%rd16];
	sub.f32 	%f4, %f2, %f3;
	add.s32 	%r25, %r4, %r1;
	cvta.to.global.u64 	%rd17, %rd42;
	mul.wide.s32 	%rd18, %r25, 4;
	add.s64 	%rd19, %rd17, %rd18;
	ld.global.f32 	%f5, [%rd19];
	fma.rn.f32 	%f6, %f4, %f5, %f1;
	st.global.f32 	[%rd5], %f6;
$L__BB8_3:
	add.s32 	%r26, %r10, -5;
	setp.lt.s32 	%p7, %r3, %r26;
	@%p7 bra 	$L__BB8_5;
	sub.s32 	%r27, %r6, %r8;
	add.s32 	%r28, %r27, %r1;
	add.s32 	%r29, %r28, %r5;
	mul.wide.s32 	%rd20, %r29, 4;
	add.s64 	%rd21, %rd3, %rd20;
	ld.global.f32 	%f7, [%rd21];
	ld.global.f32 	%f8, [%rd4];
	add.s64 	%rd22, %rd2, %rd20;
	ld.global.f32 	%f9, [%rd22];
	sub.f32 	%f10, %f8, %f9;
	add.s32 	%r30, %r4, %r1;
	mul.wide.s32 	%rd23, %r30, 4;
	add.s64 	%rd24, %rd1, %rd23;
	ld.global.f32 	%f11, [%rd24];
	fma.rn.f32 	%f12, %f10, %f11, %f7;
	st.global.f32 	[%rd5], %f12;
$L__BB8_5:
	setp.gt.s32 	%p8, %r1, 4;
	@%p8 bra 	$L__BB8_7;
	ld.global.f32 	%f13, [%rd4+4];
	ld.global.f32 	%f14, [%rd4];
	ld.global.f32 	%f15, [%rd5+4];
	sub.f32 	%f16, %f14, %f15;
	mad.lo.s32 	%r31, %r10, %r18, %r3;
	cvta.to.global.u64 	%rd25, %rd7;
	mul.wide.u32 	%rd26, %r31, 4;
	add.s64 	%rd27, %rd25, %rd26;
	ld.global.f32 	%f17, [%rd27];
	fma.rn.f32 	%f18, %f16, %f17, %f13;
	st.global.f32 	[%rd5], %f18;
$L__BB8_7:
	add.s32 	%r32, %r8, -5;
	setp.lt.s32 	%p9, %r1, %r32;
	@%p9 bra 	$L__BB8_9;
	ld.global.f32 	%f19, [%rd4+-4];
	ld.global.f32 	%f20, [%rd4];
	ld.global.f32 	%f21, [%rd5+-4];
	sub.f32 	%f22, %f20, %f21;
	mad.lo.s32 	%r33, %r10, %r18, %r3;
	mul.wide.u32 	%rd28, %r33, 4;
	add.s64 	%rd29, %rd1, %rd28;
	ld.global.f32 	%f23, [%rd29];
	fma.rn.f32 	%f24, %f22, %f23, %f19;
	st.global.f32 	[%rd5], %f24;
$L__BB8_9:
	setp.gt.u32 	%p10, %r18, 4;
	@%p10 bra 	$L__BB8_11;
	ld.param.u64 	%rd43, [_Z8onewayBCPfS_S_S_S_S_S_S_iii_param_6];
	add.s32 	%r34, %r4, %r8;
	mad.lo.s32 	%r35, %r34, %r10, %r7;
	mul.wide.s32 	%rd30, %r35, 4;
	add.s64 	%rd31, %rd3, %rd30;
	ld.global.f32 	%f25, [%rd31];
	ld.global.f32 	%f26, [%rd4];
	add.s64 	%rd32, %rd2, %rd30;
	ld.global.f32 	%f27, [%rd32];
	sub.f32 	%f28, %f26, %f27;
	cvta.to.global.u64 	%rd33, %rd43;
	mul.wide.s32 	%rd34, %r7, 4;
	add.s64 	%rd35, %rd33, %rd34;
	ld.global.f32 	%f29, [%rd35];
	fma.rn.f32 	%f30, %f28, %f29, %f25;
	st.global.f32 	[%rd5], %f30;
$L__BB8_11:
	add.s32 	%r36, %r11, -5;
	setp.lt.s32 	%p11, %r18, %r36;
	@%p11 bra 	$L__BB8_13;
	sub.s32 	%r37, %r4, %r8;
	mad.lo.s32 	%r38, %r37, %r10, %r7;
	mul.wide.s32 	%rd36, %r38, 4;
	add.s64 	%rd37, %rd3, %rd36;
	ld.global.f32 	%f31, [%rd37];
	ld.global.f32 	%f32, [%rd4];
	add.s64 	%rd38, %rd2, %rd36;
	ld.global.f32 	%f33, [%rd38];
	sub.f32 	%f34, %f32, %f33;
	cvta.to.global.u64 	%rd39, %rd9;
	mul.wide.s32 	%rd40, %r7, 4;
	add.s64 	%rd41, %rd39, %rd40;
	ld.global.f32 	%f35, [%rd41];
	fma.rn.f32 	%f36, %f34, %f35, %f31;
	st.global.f32 	[%rd5], %f36;
$L__BB8_13:
	ret;

}
	// .globl	_Z12spongeKernelPfiiii
.visible .entry _Z12spongeKernelPfiiii(
	.param .u64 .ptr .align 1 _Z12spongeKernelPfiiii_param_0,
	.param .u32 _Z12spongeKernelPfiiii_param_1,
	.param .u32 _Z12spongeKernelPfiiii_param_2,
	.param .u32 _Z12spongeKernelPfiiii_param_3,
	.param .u32 _Z12spongeKernelPfiiii_param_4
)
{
	.reg .pred 	%p<60>;
	.reg .b32 	%r<113>;
	.reg .b32 	%f<9>;
	.reg .b64 	%rd<7>;
	.reg .b64 	%fd<119>;

	ld.param.u64 	%rd2, [_Z12spongeKernelPfiiii_param_0];
	ld.param.u32 	%r21, [_Z12spongeKernelPfiiii_param_1];
	ld.param.u32 	%r25, [_Z12spongeKernelPfiiii_param_2];
	ld.param.u32 	%r23, [_Z12spongeKernelPfiiii_param_3];
	ld.param.u32 	%r24, [_Z12spongeKernelPfiiii_param_4];
	cvta.to.global.u64 	%rd1, %rd2;
	mov.u32 	%r26, %tid.x;
	mov.u32 	%r27, %ctaid.x;
	mov.u32 	%r28, %ntid.x;
	mad.lo.s32 	%r1, %r27, %r28, %r26;
	mov.u32 	%r29, %tid.y;
	mov.u32 	%r30, %ctaid.y;
	mov.u32 	%r31, %ntid.y;
	mad.lo.s32 	%r32, %r30, %r31, %r29;
	mov.u32 	%r33, %tid.z;
	mov.u32 	%r34, %ctaid.z;
	mov.u32 	%r35, %ntid.z;
	mad.lo.s32 	%r3, %r34, %r35, %r33;
	setp.ge.s32 	%p1, %r1, %r21;
	setp.ge.s32 	%p2, %r32, %r25;
	or.pred  	%p3, %p1, %p2;
	setp.ge.s32 	%p4, %r3, %r23;
	or.pred  	%p5, %p3, %p4;
	@%p5 bra 	$L__BB9_23;
	mad.lo.s32 	%r36, %r23, %r32, %r3;
	mad.lo.s32 	%r4, %r36, %r21, %r1;
	min.s32 	%r37, %r1, %r32;
	min.s32 	%r38, %r3, %r37;
	setp.ge.s32 	%p6, %r38, %r24;
	@%p6 bra 	$L__BB9_12;
	setp.lt.s32 	%p36, %r32, %r24;
	setp.lt.s32 	%p37, %r1, %r24;
	selp.b32 	%r78, %r32, %r3, %p36;
	selp.b32 	%r79, %r1, %r78, %p37;
	sub.s32 	%r80, %r24, %r79;
	cvt.rn.f64.s32 	%fd73, %r80;
	add.f64 	%fd1, %fd73, 0dBFF0000000000000;
	{
	.reg .b32 %temp; 
	mov.b64 	{%temp, %r5}, %fd1;
	}
	mov.f64 	%fd74, 0d4000000000000000;
	{
	.reg .b32 %temp; 
	mov.b64 	{%temp, %r81}, %fd74;
	}
	and.b32  	%r7, %r81, 2146435072;
	setp.eq.s32 	%p38, %r7, 1062207488;
	abs.f64 	%fd2, %fd1;
	{ // callseq 2, 0
	.param .b64 param0;
	st.param.f64 	[param0], %fd2;
	.param .b64 retval0;
	call.uni (retval0), 
	__internal_accurate_pow, 
	(
	param0
	);
	ld.param.f64 	%fd75, [retval0];
	} // callseq 2
	setp.lt.s32 	%p39, %r5, 0;
	neg.f64 	%fd77, %fd75;
	selp.f64 	%fd78, %fd77, %fd75, %p38;
	selp.f64 	%fd112, %fd78, %fd75, %p39;
	setp.neu.f64 	%p40, %fd1, 0d0000000000000000;
	@%p40 bra 	$L__BB9_4;
	setp.eq.s32 	%p41, %r7, 1062207488;
	selp.b32 	%r82, %r5, 0, %p41;
	setp.lt.s32 	%p42, %r81, 0;
	or.b32  	%r83, %r82, 2146435072;
	selp.b32 	%r84, %r83, %r82, %p42;
	mov.b32 	%r85, 0;
	mov.b64 	%fd112, {%r85, %r84};
$L__BB9_4:
	add.f64 	%fd79, %fd1, 0d4000000000000000;
	{
	.reg .b32 %temp; 
	mov.b64 	{%temp, %r86}, %fd79;
	}
	and.b32  	%r87, %r86, 2146435072;
	setp.ne.s32 	%p43, %r87, 2146435072;
	setp.neu.f64 	%p44, %fd2, 0d7FF0000000000000;
	or.pred  	%p45, %p44, %p43;
	@%p45 bra 	$L__BB9_6;
	setp.lt.s32 	%p46, %r5, 0;
	setp.eq.s32 	%p47, %r7, 1062207488;
	setp.lt.s32 	%p48, %r81, 0;
	selp.b32 	%r89, 0, 2146435072, %p48;
	and.b32  	%r90, %r81, 2147483647;
	setp.ne.s32 	%p49, %r90, 1071644672;
	or.b32  	%r91, %r89, -2147483648;
	selp.b32 	%r92, %r91, %r89, %p49;
	selp.b32 	%r93, %r92, %r89, %p47;
	selp.b32 	%r94, %r93, %r89, %p46;
	mov.b32 	%r95, 0;
	mov.b64 	%fd112, {%r95, %r94};
$L__BB9_6:
	setp.eq.s32 	%p50, %r7, 1062207488;
	setp.eq.f64 	%p51, %fd1, 0d3FF0000000000000;
	mul.f64 	%fd80, %fd112, 0dBFBAF8E8A0000000;
	selp.f64 	%fd8, 0dBFBAF8E8A0000000, %fd80, %p51;
	cvt.rn.f64.s32 	%fd81, %r24;
	{
	.reg .b32 %temp; 
	mov.b64 	{%temp, %r8}, %fd81;
	}
	abs.f64 	%fd82, %fd81;
	{ // callseq 3, 0
	.param .b64 param0;
	st.param.f64 	[param0], %fd82;
	.param .b64 retval0;
	call.uni (retval0), 
	__internal_accurate_pow, 
	(
	param0
	);
	ld.param.f64 	%fd83, [retval0];
	} // callseq 3
	setp.lt.s32 	%p52, %r8, 0;
	neg.f64 	%fd85, %fd83;
	selp.f64 	%fd86, %fd85, %fd83, %p50;
	selp.f64 	%fd113, %fd86, %fd83, %p52;
	setp.ne.s32 	%p53, %r24, 0;
	@%p53 bra 	$L__BB9_8;
	setp.eq.s32 	%p54, %r7, 1062207488;
	selp.b32 	%r97, %r8, 0, %p54;
	setp.lt.s32 	%p55, %r81, 0;
	or.b32  	%r98, %r97, 2146435072;
	selp.b32 	%r99, %r98, %r97, %p55;
	mov.b32 	%r100, 0;
	mov.b64 	%fd113, {%r100, %r99};
$L__BB9_8:
	setp.eq.s32 	%p56, %r24, 1;
	selp.f64 	%fd87, 0d3FF0000000000000, %fd113, %p56;
	div.rn.f64 	%fd12, %fd8, %fd87;
	abs.f64 	%fd13, %fd12;
	neg.f64 	%fd88, %fd13;
	fma.rn.f64 	%fd89, %fd13, 0dBFF71547652B82FE, 0d4338000000000000;
	{
	.reg .b32 %temp; 
	mov.b64 	{%r9, %temp}, %fd89;
	}
	mov.f64 	%fd90, 0dC338000000000000;
	add.rn.f64 	%fd91, %fd89, %fd90;
	fma.rn.f64 	%fd92, %fd91, 0dBFE62E42FEFA39EF, %fd88;
	fma.rn.f64 	%fd93, %fd91, 0dBC7ABC9E3B39803F, %fd92;
	fma.rn.f64 	%fd94, %fd93, 0d3E5ADE1569CE2BDF, 0d3E928AF3FCA213EA;
	fma.rn.f64 	%fd95, %fd94, %fd93, 0d3EC71DEE62401315;
	fma.rn.f64 	%fd96, %fd95, %fd93, 0d3EFA01997C89EB71;
	fma.rn.f64 	%fd97, %fd96, %fd93, 0d3F2A01A014761F65;
	fma.rn.f64 	%fd98, %fd97, %fd93, 0d3F56C16C1852B7AF;
	fma.rn.f64 	%fd99, %fd98, %fd93, 0d3F81111111122322;
	fma.rn.f64 	%fd100, %fd99, %fd93, 0d3FA55555555502A1;
	fma.rn.f64 	%fd101, %fd100, %fd93, 0d3FC5555555555511;
	fma.rn.f64 	%fd102, %fd101, %fd93, 0d3FE000000000000B;
	fma.rn.f64 	%fd103, %fd102, %fd93, 0d3FF0000000000000;
	fma.rn.f64 	%fd104, %fd103, %fd93, 0d3FF0000000000000;
	{
	.reg .b32 %temp; 
	mov.b64 	{%r10, %temp}, %fd104;
	}
	{
	.reg .b32 %temp; 
	mov.b64 	{%temp, %r11}, %fd104;
	}
	shl.b32 	%r101, %r9, 20;
	add.s32 	%r102, %r101, %r11;
	mov.b64 	%fd114, {%r10, %r102};
	{
	.reg .b32 %temp; 
	mov.b64 	{%temp, %r103}, %fd88;
	}
	mov.b32 	%f6, %r103;
	abs.f32 	%f1, %f6;
	setp.lt.f32 	%p57, %f1, 0f4086232B;
	@%p57 bra 	$L__BB9_11;
	setp.ne.f64 	%p58, %fd12, 0d0000000000000000;
	mov.f64 	%fd105, 0d7FF0000000000000;
	sub.f64 	%fd106, %fd105, %fd13;
	selp.f64 	%fd114, 0d0000000000000000, %fd106, %p58;
	setp.geu.f32 	%p59, %f1, 0f40874800;
	@%p59 bra 	$L__BB9_11;
	shr.u32 	%r104, %r9, 31;
	add.s32 	%r105, %r9, %r104;
	shr.s32 	%r106, %r105, 1;
	shl.b32 	%r107, %r106, 20;
	add.s32 	%r108, %r11, %r107;
	mov.b64 	%fd107, {%r10, %r108};
	sub.s32 	%r109, %r9, %r106;
	shl.b32 	%r110, %r109, 20;
	add.s32 	%r111, %r110, 1072693248;
	mov.b32 	%r112, 0;
	mov.b64 	%fd108, {%r112, %r111};
	mul.f64 	%fd114, %fd108, %fd107;
$L__BB9_11:
	mul.wide.s32 	%rd5, %r4, 4;
	add.s64 	%rd6, %rd1, %rd5;
	ld.global.f32 	%f7, [%rd6];
	cvt.f64.f32 	%fd109, %f7;
	mul.f64 	%fd110, %fd114, %fd109;
	cvt.rn.f32.f64 	%f8, %fd110;
	st.global.f32 	[%rd6], %f8;
	bra.uni 	$L__BB9_23;
$L__BB9_12:
	sub.s32 	%r12, %r21, %r24;
	setp.le.s32 	%p7, %r1, %r12;
	sub.s32 	%r13, %r25, %r24;
	setp.le.s32 	%p8, %r32, %r13;
	and.pred  	%p9, %p7, %p8;
	sub.s32 	%r39, %r23, %r24;
	setp.le.s32 	%p10, %r3, %r39;
	and.pred  	%p11, %p9, %p10;
	@%p11 bra 	$L__BB9_23;
	setp.gt.s32 	%p12, %r32, %r13;
	setp.gt.s32 	%p13, %r1, %r12;
	sub.s32 	%r40, %r1, %r21;
	sub.s32 	%r41, %r32, %r25;
	sub.s32 	%r42, %r3, %r23;
	selp.b32 	%r43, %r41, %r42, %p12;
	selp.b32 	%r44, %r40, %r43, %p13;
	add.s32 	%r45, %r44, %r24;
	cvt.rn.f64.s32 	%fd35, %r45;
	add.f64 	%fd18, %fd35, 0dBFF0000000000000;
	{
	.reg .b32 %temp; 
	mov.b64 	{%temp, %r14}, %fd18;
	}
	mov.f64 	%fd36, 0d4000000000000000;
	{
	.reg .b32 %temp; 
	mov.b64 	{%temp, %r46}, %fd36;
	}
	and.b32  	%r16, %r46, 2146435072;
	setp.eq.s32 	%p14, %r16, 1062207488;
	abs.f64 	%fd19, %fd18;
	{ // callseq 0, 0
	.param .b64 param0;
	st.param.f64 	[param0], %fd19;
	.param .b64 retval0;
	call.uni (retval0), 
	__internal_accurate_pow, 
	(
	param0
	);
	ld.param.f64 	%fd37, [retval0];
	} // callseq 0
	setp.lt.s32 	%p15, %r14, 0;
	neg.f64 	%fd39, %fd37;
	selp.f64 	%fd40, %fd39, %fd37, %p14;
	selp.f64 	%fd116, %fd40, %fd37, %p15;
	setp.neu.f64 	%p16, %fd18, 0d0000000000000000;
	@%p16 bra 	$L__BB9_15;
	setp.eq.s32 	%p17, %r16, 1062207488;
	selp.b32 	%r47, %r14, 0, %p17;
	setp.lt.s32 	%p18, %r46, 0;
	or.b32  	%r48, %r47, 2146435072;
	selp.b32 	%r49, %r48, %r47, %p18;
	mov.b32 	%r50, 0;
	mov.b64 	%fd116, {%r50, %r49};
$L__BB9_15:
	add.f64 	%fd41, %fd18, 0d4000000000000000;
	{
	.reg .b32 %temp; 
	mov.b64 	{%temp, %r51}, %fd41;
	}
	and.b32  	%r52, %r51, 2146435072;
	setp.ne.s32 	%p19, %r52, 2146435072;
	setp.neu.f64 	%p20, %fd19, 0d7FF0000000000000;
	or.pred  	%p21, %p20, %p19;
	@%p21 bra 	$L__BB9_17;
	setp.lt.s32 	%p22, %r14, 0;
	setp.eq.s32 	%p23, %r16, 1062207488;
	setp.lt.s32 	%p24, %r46, 0;
	selp.b32 	%r54, 0, 2146435072, %p24;
	and.b32  	%r55, %r46, 2147483647;
	setp.ne.s32 	%p25, %r55, 1071644672;
	or.b32  	%r56, %r54, -2147483648;
	selp.b32 	%r57, %r56, %r54, %p25;
	selp.b32 	%r58, %r57, %r54, %p23;
	selp.b32 	%r59, %r58, %r54, %p22;
	mov.b32 	%r60, 0;
	mov.b64 	%fd116, {%r60, %r59};
$L__BB9_17:
	setp.eq.s32 	%p26, %r16, 1062207488;
	setp.eq.f64 	%p27, %fd18, 0d3FF0000000000000;
	mul.f64 	%fd42, %fd116, 0dBFBAF8E8A0000000;
	selp.f64 	%fd25, 0dBFBAF8E8A0000000, %fd42, %p27;
	cvt.rn.f64.s32 	%fd43, %r24;
	{
	.reg .b32 %temp; 
	mov.b64 	{%temp, %r17}, %fd43;
	}
	abs.f64 	%fd44, %fd43;
	{ // callseq 1, 0
	.param .b64 param0;
	st.param.f64 	[param0], %fd44;
	.param .b64 retval0;
	call.uni (retval0), 
	__internal_accurate_pow, 
	(
	param0
	);
	ld.param.f64 	%fd45, [retval0];
	} // callseq 1
	setp.lt.s32 	%p28, %r17, 0;
	neg.f64 	%fd47, %fd45;
	selp.f64 	%fd48, %fd47, %fd45, %p26;
	selp.f64 	%fd117, %fd48, %fd45, %p28;
	setp.ne.s32 	%p29, %r24, 0;
	@%p29 bra 	$L__BB9_19;
	setp.eq.s32 	%p30, %r16, 1062207488;
	selp.b32 	%r62, %r17, 0, %p30;
	setp.lt.s32 	%p31, %r46, 0;
	or.b32  	%r63, %r62, 2146435072;
	selp.b32 	%r64, %r63, %r62, %p31;
	mov.b32 	%r65, 0;
	mov.b64 	%fd117, {%r65, %r64};
$L__BB9_19:
	setp.eq.s32 	%p32, %r24, 1;
	selp.f64 	%fd49, 0d3FF0000000000000, %fd117, %p32;
	div.rn.f64 	%fd29, %fd25, %fd49;
	abs.f64 	%fd30, %fd29;
	neg.f64 	%fd50, %fd30;
	fma.rn.f64 	%fd51, %fd30, 0dBFF71547652B82FE, 0d4338000000000000;
	{
	.reg .b32 %temp; 
	mov.b64 	{%r18, %temp}, %fd51;
	}
	mov.f64 	%fd52, 0dC338000000000000;
	add.rn.f64 	%fd53, %fd51, %fd52;
	fma.rn.f64 	%fd54, %fd53, 0dBFE62E42FEFA39EF, %fd50;
	fma.rn.f64 	%fd55, %fd53, 0dBC7ABC9E3B39803F, %fd54;
	fma.rn.f64 	%fd56, %fd55, 0d3E5ADE1569CE2BDF, 0d3E928AF3FCA213EA;
	fma.rn.f64 	%fd57, %fd56, %fd55, 0d3EC71DEE62401315;
	fma.rn.f64 	%fd58, %fd57, %fd55, 0d3EFA01997C89EB71;
	fma.rn.f64 	%fd59, %fd58, %fd55, 0d3F2A01A014761F65;
	fma.rn.f64 	%fd60, %fd59, %fd55, 0d3F56C16C1852B7AF;
	fma.rn.f64 	%fd61, %fd60, %fd55, 0d3F81111111122322;
	fma.rn.f64 	%fd62, %fd61, %fd55, 0d3FA55555555502A1;
	fma.rn.f64 	%fd63, %fd62, %fd55, 0d3FC5555555555511;
	fma.rn.f64 	%fd64, %fd63, %fd55, 0d3FE000000000000B;
	fma.rn.f64 	%fd65, %fd64, %fd55, 0d3FF0000000000000;
	fma.rn.f64 	%fd66, %fd65, %fd55, 0d3FF0000000000000;
	{
	.reg .b32 %temp; 
	mov.b64 	{%r19, %temp}, %fd66;
	}
	{
	.reg .b32 %temp; 
	mov.b64 	{%temp, %r20}, %fd66;
	}
	shl.b32 	%r66, %r18, 20;
	add.s32 	%r67, %r66, %r20;
	mov.b64 	%fd118, {%r19, %r67};
	{
	.reg .b32 %temp; 
	mov.b64 	{%temp, %r68}, %fd50;
	}
	mov.b32 	%f3, %r68;
	abs.f32 	%f2, %f3;
	setp.lt.f32 	%p33, %f2, 0f4086232B;
	@%p33 bra 	$L__BB9_22;
	setp.ne.f64 	%p34, %fd29, 0d0000000000000000;
	mov.f64 	%fd67, 0d7FF0000000000000;
	sub.f64 	%fd68, %fd67, %fd30;
	selp.f64 	%fd118, 0d0000000000000000, %fd68, %p34;
	setp.geu.f32 	%p35, %f2, 0f40874800;
	@%p35 bra 	$L__BB9_22;
	shr.u32 	%r69, %r18, 31;
	add.s32 	%r70, %r18, %r69;
	shr.s32 	%r71, %r70, 1;
	shl.b32 	%r72, %r71, 20;
	add.s32 	%r73, %r20, %r72;
	mov.b64 	%fd69, {%r19, %r73};
	sub.s32 	%r74, %r18, %r71;
	shl.b32 	%r75, %r74, 20;
	add.s32 	%r76, %r75, 1072693248;
	mov.b32 	%r77, 0;
	mov.b64 	%fd70, {%r77, %r76};
	mul.f64 	%fd118, %fd70, %fd69;
$L__BB9_22:
	mul.wide.s32 	%rd3, %r4, 4;
	add.s64 	%rd4, %rd1, %rd3;
	ld.global.f32 	%f4, [%rd4];
	cvt.f64.f32 	%fd71, %f4;
	mul.f64 	%fd72, %fd118, %fd71;
	cvt.rn.f32.f64 	%f5, %fd72;
	st.global.f32 	[%rd4], %f5;
$L__BB9_23:
	ret;

}
	// .globl	_Z15spongeKernelOLDPfiiii
.visible .entry _Z15spongeKernelOLDPfiiii(
	.param .u64 .ptr .align 1 _Z15spongeKernelOLDPfiiii_param_0,
	.param .u32 _Z15spongeKernelOLDPfiiii_param_1,
	.param .u32 _Z15spongeKernelOLDPfiiii_param_2,
	.param .u32 _Z15spongeKernelOLDPfiiii_param_3,
	.param .u32 _Z15spongeKernelOLDPfiiii_param_4
)
{
	.reg .pred 	%p<57>;
	.reg .b32 	%r<112>;
	.reg .b32 	%f<9>;
	.reg .b64 	%rd<5>;
	.reg .b64 	%fd<119>;

	ld.param.u64 	%rd2, [_Z15spongeKernelOLDPfiiii_param_0];
	ld.param.u32 	%r22, [_Z15spongeKernelOLDPfiiii_param_1];
	ld.param.u32 	%r26, [_Z15spongeKernelOLDPfiiii_param_2];
	ld.param.u32 	%r24, [_Z15spongeKernelOLDPfiiii_param_3];
	ld.param.u32 	%r25, [_Z15spongeKernelOLDPfiiii_param_4];
	mov.u32 	%r27, %tid.x;
	mov.u32 	%r28, %ctaid.x;
	mov.u32 	%r29, %ntid.x;
	mad.lo.s32 	%r1, %r28, %r29, %r27;
	mov.u32 	%r30, %tid.y;
	mov.u32 	%r31, %ctaid.y;
	mov.u32 	%r32, %ntid.y;
	mad.lo.s32 	%r33, %r31, %r32, %r30;
	mov.u32 	%r34, %tid.z;
	mov.u32 	%r35, %ctaid.z;
	mov.u32 	%r36, %ntid.z;
	mad.lo.s32 	%r3, %r35, %r36, %r34;
	setp.ge.s32 	%p1, %r1, %r22;
	setp.ge.s32 	%p2, %r33, %r26;
	or.pred  	%p3, %p1, %p2;
	setp.ge.s32 	%p4, %r3, %r24;
	or.pred  	%p5, %p3, %p4;
	@%p5 bra 	$L__BB10_26;
	cvta.to.global.u64 	%rd3, %rd2;
	mad.lo.s32 	%r37, %r24, %r33, %r3;
	mad.lo.s32 	%r38, %r37, %r22, %r1;
	min.s32 	%r39, %r1, %r33;
	mul.wide.s32 	%rd4, %r38, 4;
	add.s64 	%rd1, %rd3, %rd4;
	min.s32 	%r40, %r3, %r39;
	setp.ge.s32 	%p6, %r40, %r25;
	@%p6 bra 	$L__BB10_15;
	setp.le.s32 	%p7, %r25, %r1;
	@%p7 bra 	$L__BB10_4;
	sub.s32 	%r111, %r25, %r1;
	bra.uni 	$L__BB10_5;
$L__BB10_4:
	setp.gt.s32 	%p8, %r25, %r33;
	selp.b32 	%r41, %r33, %r3, %p8;
	sub.s32 	%r111, %r25, %r41;
$L__BB10_5:
	cvt.rn.f64.s32 	%fd35, %r111;
	add.f64 	%fd1, %fd35, 0dBFF0000000000000;
	{
	.reg .b32 %temp; 
	mov.b64 	{%temp, %r7}, %fd1;
	}
	mov.f64 	%fd36, 0d4000000000000000;
	{
	.reg .b32 %temp; 
	mov.b64 	{%temp, %r42}, %fd36;
	}
	and.b32  	%r9, %r42, 2146435072;
	setp.eq.s32 	%p9, %r9, 1062207488;
	abs.f64 	%fd2, %fd1;
	{ // callseq 4, 0
	.param .b64 param0;
	st.param.f64 	[param0], %fd2;
	.param .b64 retval0;
	call.uni (retval0), 
	__internal_accurate_pow, 
	(
	param0
	);
	ld.param.f64 	%fd37, [retval0];
	} // callseq 4
	setp.lt.s32 	%p10, %r7, 0;
	neg.f64 	%fd39, %fd37;
	selp.f64 	%fd40, %fd39, %fd37, %p9;
	selp.f64 	%fd112, %fd40, %fd37, %p10;
	setp.neu.f64 	%p11, %fd1, 0d0000000000000000;
	@%p11 bra 	$L__BB10_7;
	setp.eq.s32 	%p12, %r9, 1062207488;
	selp.b32 	%r43, %r7, 0, %p12;
	setp.lt.s32 	%p13, %r42, 0;
	or.b32  	%r44, %r43, 2146435072;
	selp.b32 	%r45, %r44, %r43, %p13;
	mov.b32 	%r46, 0;
	mov.b64 	%fd112, {%r46, %r45};
$L__BB10_7:
	add.f64 	%fd41, %fd1, 0d4000000000000000;
	{
	.reg .b32 %temp; 
	mov.b64 	{%temp, %r47}, %fd41;
	}
	and.b32  	%r48, %r47, 2146435072;
	setp.ne.s32 	%p14, %r48, 2146435072;
	setp.neu.f64 	%p15, %fd2, 0d7FF0000000000000;
	or.pred  	%p16, %p15, %p14;
	@%p16 bra 	$L__BB10_9;
	setp.lt.s32 	%p17, %r7, 0;
	setp.eq.s32 	%p18, %r9, 1062207488;
	setp.lt.s32 	%p19, %r42, 0;
	selp.b32 	%r50, 0, 2146435072, %p19;
	and.b32  	%r51, %r42, 2147483647;
	setp.ne.s32 	%p20, %r51, 1071644672;
	or.b32  	%r52, %r50, -2147483648;
	selp.b32 	%r53, %r52, %r50, %p20;
	selp.b32 	%r54, %r53, %r50, %p18;
	selp.b32 	%r55, %r54, %r50, %p17;
	mov.b32 	%r56, 0;
	mov.b64 	%fd112, {%r56, %r55};
$L__BB10_9:
	setp.eq.s32 	%p21, %r9, 1062207488;
	setp.eq.f64 	%p22, %fd1, 0d3FF0000000000000;
	mul.f64 	%fd42, %fd112, 0dBFBAF8E8A0000000;
	selp.f64 	%fd8, 0dBFBAF8E8A0000000, %fd42, %p22;
	cvt.rn.f64.s32 	%fd43, %r25;
	{
	.reg .b32 %temp; 
	mov.b64 	{%temp, %r10}, %fd43;
	}
	abs.f64 	%fd44, %fd43;
	{ // callseq 5, 0
	.param .b64 param0;
	st.param.f64 	[param0], %fd44;
	.param .b64 retval0;
	call.uni (retval0), 
	__internal_accurate_pow, 
	(
	param0
	);
	ld.param.f64 	%fd45, [retval0];
	} // callseq 5
	setp.lt.s32 	%p23, %r10, 0;
	neg.f64 	%fd47, %fd45;
	selp.f64 	%fd48, %fd47, %fd45, %p21;
	selp.f64 	%fd113, %fd48, %fd45, %p23;
	setp.ne.s32 	%p24, %r25, 0;
	@%p24 bra 	$L__BB10_11;
	setp.eq.s32 	%p25, %r9, 1062207488;
	selp.b32 	%r58, %r10, 0, %p25;
	setp.lt.s32 	%p26, %r42, 0;
	or.b32  	%r59, %r58, 2146435072;
	selp.b32 	%r60, %r59, %r58, %p26;
	mov.b32 	%r61, 0;
	mov.b64 	%fd113, {%r61, %r60};
$L__BB10_11:
	setp.eq.s32 	%p27, %r25, 1;
	selp.f64 	%fd49, 0d3FF0000000000000, %fd113, %p27;
	div.rn.f64 	%fd12, %fd8, %fd49;
	abs.f64 	%fd13, %fd12;
	neg.f64 	%fd50, %fd13;
	fma.rn.f64 	%fd51, %fd13, 0dBFF71547652B82FE, 0d4338000000000000;
	{
	.reg .b32 %temp; 
	mov.b64 	{%r11, %temp}, %fd51;
	}
	mov.f64 	%fd52, 0dC338000000000000;
	add.rn.f64 	%fd53, %fd51, %fd52;
	fma.rn.f64 	%fd54, %fd53, 0dBFE62E42FEFA39EF, %fd50;
	fma.rn.f64 	%fd55, %fd53, 0dBC7ABC9E3B39803F, %fd54;
	fma.rn.f64 	%fd56, %fd55, 0d3E5ADE1569CE2BDF, 0d3E928AF3FCA213EA;
	fma.rn.f64 	%fd57, %fd56, %fd55, 0d3EC71DEE62401315;
	fma.rn.f64 	%fd58, %fd57, %fd55, 0d3EFA01997C89EB71;
	fma.rn.f64 	%fd59, %fd58, %fd55, 0d3F2A01A014761F65;
	fma.rn.f64 	%fd60, %fd59, %fd55, 0d3F56C16C1852B7AF;
	fma.rn.f64 	%fd61, %fd60, %fd55, 0d3F81111111122322;
	fma.rn.f64 	%fd62, %fd61, %fd55, 0d3FA55555555502A1;
	fma.rn.f64 	%fd63, %fd62, %fd55, 0d3FC5555555555511;
	fma.rn.f64 	%fd64, %fd63, %fd55, 0d3FE000000000000B;
	fma.rn.f64 	%fd65, %fd64, %fd55, 0d3FF0000000000000;
	fma.rn.f64 	%fd66, %fd65, %fd55, 0d3FF0000000000000;
	{
	.reg .b32 %temp; 
	mov.b64 	{%r12, %temp}, %fd66;
	}
	{
	.reg .b32 %temp; 
	mov.b64 	{%temp, %r13}, %fd66;
	}
	shl.b32 	%r62, %r11, 20;
	add.s32 	%r63, %r62, %r13;
	mov.b64 	%fd114, {%r12, %r63};
	{
	.reg .b32 %temp; 
	mov.b64 	{%temp, %r64}, %fd50;
	}
	mov.b32 	%f3, %r64;
	abs.f32 	%f1, %f3;
	setp.lt.f32 	%p28, %f1, 0f4086232B;
	@%p28 bra 	$L__BB10_14;
	setp.ne.f64 	%p29, %fd12, 0d0000000000000000;
	mov.f64 	%fd67, 0d7FF0000000000000;
	sub.f64 	%fd68, %fd67, %fd13;
	selp.f64 	%fd114, 0d0000000000000000, %fd68, %p29;
	setp.geu.f32 	%p30, %f1, 0f40874800;
	@%p30 bra 	$L__BB10_14;
	shr.u32 	%r65, %r11, 31;
	add.s32 	%r66, %r11, %r65;
	shr.s32 	%r67, %r66, 1;
	shl.b32 	%r68, %r67, 20;
	add.s32 	%r69, %r13, %r68;
	mov.b64 	%fd69, {%r12, %r69};
	sub.s32 	%r70, %r11, %r67;
	shl.b32 	%r71, %r70, 20;
	add.s32 	%r72, %r71, 1072693248;
	mov.b32 	%r73, 0;
	mov.b64 	%fd70, {%r73, %r72};
	mul.f64 	%fd114, %fd70, %fd69;
$L__BB10_14:
	ld.global.f32 	%f4, [%rd1];
	cvt.f64.f32 	%fd71, %f4;
	mul.f64 	%fd72, %fd114, %fd71;
	cvt.rn.f32.f64 	%f5, %fd72;
	st.global.f32 	[%rd1], %f5;
$L__BB10_15:
	sub.s32 	%r74, %r24, %r25;
	setp.le.s32 	%p31, %r3, %r74;
	sub.s32 	%r14, %r26, %r25;
	setp.le.s32 	%p32, %r33, %r14;
	and.pred  	%p33, %p31, %p32;
	@%p33 bra 	$L__BB10_26;
	setp.gt.s32 	%p34, %r33, %r14;
	sub.s32 	%r75, %r33, %r26;
	sub.s32 	%r76, %r3, %r24;
	selp.b32 	%r77, %r75, %r76, %p34;
	add.s32 	%r78, %r77, %r25;
	cvt.rn.f64.s32 	%fd73, %r78;
	add.f64 	%fd18, %fd73, 0dBFF0000000000000;
	{
	.reg .b32 %temp; 
	mov.b64 	{%temp, %r15}, %fd18;
	}
	mov.f64 	%fd74, 0d4000000000000000;
	{
	.reg .b32 %temp; 
	mov.b64 	{%temp, %r79}, %fd74;
	}
	and.b32  	%r17, %r79, 2146435072;
	setp.eq.s32 	%p35, %r17, 1062207488;
	abs.f64 	%fd19, %fd18;
	{ // callseq 6, 0
	.param .b64 param0;
	st.param.f64 	[param0], %fd19;
	.param .b64 retval0;
	call.uni (retval0), 
	__internal_accurate_pow, 
	(
	param0
	);
	ld.param.f64 	%fd75, [retval0];
	} // callseq 6
	setp.lt.s32 	%p36, %r15, 0;
	neg.f64 	%fd77, %fd75;
	selp.f64 	%fd78, %fd77, %fd75, %p35;
	selp.f64 	%fd116, %fd78, %fd75, %p36;
	setp.neu.f64 	%p37, %fd18, 0d0000000000000000;
	@%p37 bra 	$L__BB10_18;
	setp.eq.s32 	%p38, %r17, 1062207488;
	selp.b32 	%r80, %r15, 0, %p38;
	setp.lt.s32 	%p39, %r79, 0;
	or.b32  	%r81, %r80, 2146435072;
	selp.b32 	%r82, %r81, %r80, %p39;
	mov.b32 	%r83, 0;
	mov.b64 	%fd116, {%r83, %r82};
$L__BB10_18:
	add.f64 	%fd79, %fd18, 0d4000000000000000;
	{
	.reg .b32 %temp; 
	mov.b64 	{%temp, %r84}, %fd79;
	}
	and.b32  	%r85, %r84, 2146435072;
	setp.ne.s32 	%p40, %r85, 2146435072;
	setp.neu.f64 	%p41, %fd19, 0d7FF0000000000000;
	or.pred  	%p42, %p41, %p40;
	@%p42 bra 	$L__BB10_20;
	setp.lt.s32 	%p43, %r15, 0;
	setp.eq.s32 	%p44, %r17, 1062207488;
	setp.lt.s32 	%p45, %r79, 0;
	selp.b32 	%r87, 0, 2146435072, %p45;
	and.b32  	%r88, %r79, 2147483647;
	setp.ne.s32 	%p46, %r88, 1071644672;
	or.b32  	%r89, %r87, -2147483648;
	selp.b32 	%r90, %r89, %r87, %p46;
	selp.b32 	%r91, %r90, %r87, %p44;
	selp.b32 	%r92, %r91, %r87, %p43;
	mov.b32 	%r93, 0;
	mov.b64 	%fd116, {%r93, %r92};
$L__BB10_20:
	setp.eq.s32 	%p47, %r17, 1062207488;
	setp.eq.f64 	%p48, %fd18, 0d3FF0000000000000;
	mul.f64 	%fd80, %fd116, 0dBFBAF8E8A0000000;
	selp.f64 	%fd25, 0dBFBAF8E8A0000000, %fd80, %p48;
	cvt.rn.f64.s32 	%fd81, %r25;
	{
	.reg .b32 %temp; 
	mov.b64 	{%temp, %r18}, %fd81;
	}
	abs.f64 	%fd82, %fd81;
	{ // callseq 7, 0
	.param .b64 param0;
	st.param.f64 	[param0], %fd82;
	.param .b64 retval0;
	call.uni (retval0), 
	__internal_accurate_pow, 
	(
	param0
	);
	ld.param.f64 	%fd83, [retval0];
	} // callseq 7
	setp.lt.s32 	%p49, %r18, 0;
	neg.f64 	%fd85, %fd83;
	selp.f64 	%fd86, %fd85, %fd83, %p47;
	selp.f64 	%fd117, %fd86, %fd83, %p49;
	setp.ne.s32 	%p50, %r25, 0;
	@%p50 bra 	$L__BB10_22;
	setp.eq.s32 	%p51, %r17, 1062207488;
	selp.b32 	%r95, %r18, 0, %p51;
	setp.lt.s32 	%p52, %r79, 0;
	or.b32  	%r96, %r95, 2146435072;
	selp.b32 	%r97, %r96, %r95, %p52;
	mov.b32 	%r98, 0;
	mov.b64 	%fd117, {%r98, %r97};
$L__BB10_22:
	setp.eq.s32 	%p53, %r25, 1;
	selp.f64 	%fd87, 0d3FF0000000000000, %fd117, %p53;
	div.rn.f64 	%fd29, %fd25, %fd87;
	abs.f64 	%fd30, %fd29;
	neg.f64 	%fd88, %fd30;
	fma.rn.f64 	%fd89, %fd30, 0dBFF71547652B82FE, 0d4338000000000000;
	{
	.reg .b32 %temp; 
	mov.b64 	{%r19, %temp}, %fd89;
	}
	mov.f64 	%fd90, 0dC338000000000000;
	add.rn.f64 	%fd91, %fd89, %fd90;
	fma.rn.f64 	%fd92, %fd91, 0dBFE62E42FEFA39EF, %fd88;
	fma.rn.f64 	%fd93, %fd91, 0dBC7ABC9E3B39803F, %fd92;
	fma.rn.f64 	%fd94, %fd93, 0d3E5ADE1569CE2BDF, 0d3E928AF3FCA213EA;
	fma.rn.f64 	%fd95, %fd94, %fd93, 0d3EC71DEE62401315;
	fma.rn.f64 	%fd96, %fd95, %fd93, 0d3EFA01997C89EB71;
	fma.rn.f64 	%fd97, %fd96, %fd93, 0d3F2A01A014761F65;
	fma.rn.f64 	%fd98, %fd97, %fd93, 0d3F56C16C1852B7AF;
	fma.rn.f64 	%fd99, %fd98, %fd93, 0d3F81111111122322;
	fma.rn.f64 	%fd100, %fd99, %fd93, 0d3FA55555555502A1;
	fma.rn.f64 	%fd101, %fd100, %fd93, 0d3FC5555555555511;
	fma.rn.f64 	%fd102, %fd101, %fd93, 0d3FE000000000000B;
	fma.rn.f64 	%fd103, %fd102, %fd93, 0d3FF0000000000000;
	fma.rn.f64 	%fd104, %fd103, %fd93, 0d3FF0000000000000;
	{
	.reg .b32 %temp; 
	mov.b64 	{%r20, %temp}, %fd104;
	}
	{
	.reg .b32 %temp; 
	mov.b64 	{%temp, %r21}, %fd104;
	}
	shl.b32 	%r99, %r19, 20;
	add.s32 	%r100, %r99, %r21;
	mov.b64 	%fd118, {%r20, %r100};
	{
	.reg .b32 %temp; 
	mov.b64 	{%temp, %r101}, %fd88;
	}
	mov.b32 	%f6, %r101;
	abs.f32 	%f2, %f6;
	setp.lt.f32 	%p54, %f2, 0f4086232B;
	@%p54 bra 	$L__BB10_25;
	setp.ne.f64 	%p55, %fd29, 0d0000000000000000;
	mov.f64 	%fd105, 0d7FF0000000000000;
	sub.f64 	%fd106, %fd105, %fd30;
	selp.f64 	%fd118, 0d0000000000000000, %fd106, %p55;
	setp.geu.f32 	%p56, %f2, 0f40874800;
	@%p56 bra 	$L__BB10_25;
	shr.u32 	%r102, %r19, 31;
	add.s32 	%r103, %r19, %r102;
	shr.s32 	%r104, %r103, 1;
	shl.b32 	%r105, %r104, 20;
	add.s32 	%r106, %r21, %r105;
	mov.b64 	%fd107, {%r20, %r106};
	sub.s32 	%r107, %r19, %r104;
	shl.b32 	%r108, %r107, 20;
	add.s32 	%r109, %r108, 1072693248;
	mov.b32 	%r110, 0;
	mov.b64 	%fd108, {%r110, %r109};
	mul.f64 	%fd118, %fd108, %fd107;
$L__BB10_25:
	ld.global.f32 	%f7, [%rd1];
	cvt.f64.f32 	%fd109, %f7;
	mul.f64 	%fd110, %fd118, %fd109;
	cvt.rn.f32.f64 	%f8, %fd110;
	st.global.f32 	[%rd1], %f8;
$L__BB10_26:
	ret;

}
.func  (.param .b64 func_retval0) __internal_accurate_pow(
	.param .b64 __internal_accurate_pow_param_0
)
{
	.reg .pred 	%p<8>;
	.reg .b32 	%r<49>;
	.reg .b32 	%f<3>;
	.reg .b64 	%fd<109>;

	ld.param.f64 	%fd10, [__internal_accurate_pow_param_0];
	{
	.reg .b32 %temp; 
	mov.b64 	{%temp, %r46}, %fd10;
	}
	{
	.reg .b32 %temp; 
	mov.b64 	{%r45, %temp}, %fd10;
	}
	shr.u32 	%r47, %r46, 20;
	setp.gt.u32 	%p1, %r46, 1048575;
	@%p1 bra 	$L__BB11_2;
	mul.f64 	%fd11, %fd10, 0d4350000000000000;
	{
	.reg .b32 %temp; 
	mov.b64 	{%temp, %r46}, %fd11;
	}
	{
	.reg .b32 %temp; 
	mov.b64 	{%r45, %temp}, %fd11;
	}
	shr.u32 	%r16, %r46, 20;
	add.s32 	%r47, %r16, -54;
$L__BB11_2:
	add.s32 	%r48, %r47, -1023;
	and.b32  	%r17, %r46, -2146435073;
	or.b32  	%r18, %r17, 1072693248;
	mov.b64 	%fd107, {%r45, %r18};
	setp.lt.u32 	%p2, %r18, 1073127583;
	@%p2 bra 	$L__BB11_4;
	{
	.reg .b32 %temp; 
	mov.b64 	{%r19, %temp}, %fd107;
	}
	{
	.reg .b32 %temp; 
	mov.b64 	{%temp, %r20}, %fd107;
	}
	add.s32 	%r21, %r20, -1048576;
	mov.b64 	%fd107, {%r19, %r21};
	add.s32 	%r48, %r47, -1022;
$L__BB11_4:
	add.f64 	%fd12, %fd107, 0dBFF0000000000000;
	add.f64 	%fd13, %fd107, 0d3FF0000000000000;
	rcp.approx.ftz.f64 	%fd14, %fd13;
	neg.f64 	%fd15, %fd13;
	fma.rn.f64 	%fd16, %fd15, %fd14, 0d3FF0000000000000;
	fma.rn.f64 	%fd17, %fd16, %fd16, %fd16;
	fma.rn.f64 	%fd18, %fd17, %fd14, %fd14;
	mul.f64 	%fd19, %fd12, %fd18;
	fma.rn.f64 	%fd20, %fd12, %fd18, %fd19;
	mul.f64 	%fd21, %fd20, %fd20;
	fma.rn.f64 	%fd22, %fd21, 0d3EB0F5FF7D2CAFE2, 0d3ED0F5D241AD3B5A;
	fma.rn.f64 	%fd23, %fd22, %fd21, 0d3EF3B20A75488A3F;
	fma.rn.f64 	%fd24, %fd23, %fd21, 0d3F1745CDE4FAECD5;
	fma.rn.f64 	%fd25, %fd24, %fd21, 0d3F3C71C7258A578B;
	fma.rn.f64 	%fd26, %fd25, %fd21, 0d3F6249249242B910;
	fma.rn.f64 	%fd27, %fd26, %fd21, 0d3F89999999999DFB;
	sub.f64 	%fd28, %fd12, %fd20;
	add.f64 	%fd29, %fd28, %fd28;
	neg.f64 	%fd30, %fd20;
	fma.rn.f64 	%fd31, %fd30, %fd12, %fd29;
	mul.f64 	%fd32, %fd18, %fd31;
	fma.rn.f64 	%fd33, %fd21, %fd27, 0d3FB5555555555555;
	mov.f64 	%fd34, 0d3FB5555555555555;
	sub.f64 	%fd35, %fd34, %fd33;
	fma.rn.f64 	%fd36, %fd21, %fd27, %fd35;
	add.f64 	%fd37, %fd36, 0dBC46A4CB00B9E7B0;
	add.f64 	%fd38, %fd33, %fd37;
	sub.f64 	%fd39, %fd33, %fd38;
	add.f64 	%fd40, %fd37, %fd39;
	mul.rn.f64 	%fd41, %fd20, %fd20;
	neg.f64 	%fd42, %fd41;
	fma.rn.f64 	%fd43, %fd20, %fd20, %fd42;
	{
	.reg .b32 %temp; 
	mov.b64 	{%r22, %temp}, %fd32;
	}
	{
	.reg .b32 %temp; 
	mov.b64 	{%temp, %r23}, %fd32;
	}
	add.s32 	%r24, %r23, 1048576;
	mov.b64 	%fd44, {%r22, %r24};
	fma.rn.f64 	%fd45, %fd20, %fd44, %fd43;
	mul.rn.f64 	%fd46, %fd41, %fd20;
	neg.f64 	%fd47, %fd46;
	fma.rn.f64 	%fd48, %fd41, %fd20, %fd47;
	fma.rn.f64 	%fd49, %fd41, %fd32, %fd48;
	fma.rn.f64 	%fd50, %fd45, %fd20, %fd49;
	mul.rn.f64 	%fd51, %fd38, %fd46;
	neg.f64 	%fd52, %fd51;
	fma.rn.f64 	%fd53, %fd38, %fd46, %fd52;
	fma.rn.f64 	%fd54, %fd38, %fd50, %fd53;
	fma.rn.f64 	%fd55, %fd40, %fd46, %fd54;
	add.f64 	%fd56, %fd51, %fd55;
	sub.f64 	%fd57, %fd51, %fd56;
	add.f64 	%fd58, %fd55, %fd57;
	add.f64 	%fd59, %fd20, %fd56;
	sub.f64 	%fd60, %fd20, %fd59;
	add.f64 	%fd61, %fd56, %fd60;
	add.f64 	%fd62, %fd58, %fd61;
	add.f64 	%fd63, %fd32, %fd62;
	add.f64 	%fd64, %fd59, %fd63;
	sub.f64 	%fd65, %fd59, %fd64;
	add.f64 	%fd66, %fd63, %fd65;
	xor.b32  	%r25, %r48, -2147483648;
	mov.b32 	%r26, 1127219200;
	mov.b64 	%fd67, {%r25, %r26};
	mov.b32 	%r27, -2147483648;
	mov.b64 	%fd68, {%r27, %r26};
	sub.f64 	%fd69, %fd67, %fd68;
	fma.rn.f64 	%fd70, %fd69, 0d3FE62E42FEFA39EF, %fd64;
	fma.rn.f64 	%fd71, %fd69, 0dBFE62E42FEFA39EF, %fd70;
	sub.f64 	%fd72, %fd71, %fd64;
	sub.f64 	%fd73, %fd66, %fd72;
	fma.rn.f64 	%fd74, %fd69, 0d3C7ABC9E3B39803F, %fd73;
	add.f64 	%fd75, %fd70, %fd74;
	sub.f64 	%fd76, %fd70, %fd75;
	add.f64 	%fd77, %fd74, %fd76;
	mov.f64 	%fd78, 0d4000000000000000;
	{
	.reg .b32 %temp; 
	mov.b64 	{%temp, %r28}, %fd78;
	}
	{
	.reg .b32 %temp; 
	mov.b64 	{%r29, %temp}, %fd78;
	}
	shl.b32 	%r30, %r28, 1;
	setp.gt.u32 	%p3, %r30, -33554433;
	and.b32  	%r31, %r28, -15728641;
	selp.b32 	%r32, %r31, %r28, %p3;
	mov.b64 	%fd79, {%r29, %r32};
	mul.rn.f64 	%fd80, %fd75, %fd79;
	neg.f64 	%fd81, %fd80;
	fma.rn.f64 	%fd82, %fd75, %fd79, %fd81;
	fma.rn.f64 	%fd83, %fd77, %fd79, %fd82;
	add.f64 	%fd4, %fd80, %fd83;
	sub.f64 	%fd84, %fd80, %fd4;
	add.f64 	%fd5, %fd83, %fd84;
	fma.rn.f64 	%fd85, %fd4, 0d3FF71547652B82FE, 0d4338000000000000;
	{
	.reg .b32 %temp; 
	mov.b64 	{%r13, %temp}, %fd85;
	}
	mov.f64 	%fd86, 0dC338000000000000;
	add.rn.f64 	%fd87, %fd85, %fd86;
	fma.rn.f64 	%fd88, %fd87, 0dBFE62E42FEFA39EF, %fd4;
	fma.rn.f64 	%fd89, %fd87, 0dBC7ABC9E3B39803F, %fd88;
	fma.rn.f64 	%fd90, %fd89, 0d3E5ADE1569CE2BDF, 0d3E928AF3FCA213EA;
	fma.rn.f64 	%fd91, %fd90, %fd89, 0d3EC71DEE62401315;
	fma.rn.f64 	%fd92, %fd91, %fd89, 0d3EFA01997C89EB71;
	fma.rn.f64 	%fd93, %fd92, %fd89, 0d3F2A01A014761F65;
	fma.rn.f64 	%fd94, %fd93, %fd89, 0d3F56C16C1852B7AF;
	fma.rn.f64 	%fd95, %fd94, %fd89, 0d3F81111111122322;
	fma.rn.f64 	%fd96, %fd95, %fd89, 0d3FA55555555502A1;
	fma.rn.f64 	%fd97, %fd96, %fd89, 0d3FC5555555555511;
	fma.rn.f64 	%fd98, %fd97, %fd89, 0d3FE000000000000B;
	fma.rn.f64 	%fd99, %fd98, %fd89, 0d3FF0000000000000;
	fma.rn.f64 	%fd100, %fd99, %fd89, 0d3FF0000000000000;
	{
	.reg .b32 %temp; 
	mov.b64 	{%r14, %temp}, %fd100;
	}
	{
	.reg .b32 %temp; 
	mov.b64 	{%temp, %r15}, %fd100;
	}
	shl.b32 	%r33, %r13, 20;
	add.s32 	%r34, %r33, %r15;
	mov.b64 	%fd108, {%r14, %r34};
	{
	.reg .b32 %temp; 
	mov.b64 	{%temp, %r35}, %fd4;
	}
	mov.b32 	%f2, %r35;
	abs.f32 	%f1, %f2;
	setp.lt.f32 	%p4, %f1, 0f4086232B;
	@%p4 bra 	$L__BB11_7;
	setp.lt.f64 	%p5, %fd4, 0d0000000000000000;
	add.f64 	%fd101, %fd4, 0d7FF0000000000000;
	selp.f64 	%fd108, 0d0000000000000000, %fd101, %p5;
	setp.geu.f32 	%p6, %f1, 0f40874800;
	@%p6 bra 	$L__BB11_7;
	shr.u32 	%r36, %r13, 31;
	add.s32 	%r37, %r13, %r36;
	shr.s32 	%r38, %r37, 1;
	shl.b32 	%r39, %r38, 20;
	add.s32 	%r40, %r15, %r39;
	mov.b64 	%fd102, {%r14, %r40};
	sub.s32 	%r41, %r13, %r38;
	shl.b32 	%r42, %r41, 20;
	add.s32 	%r43, %r42, 1072693248;
	mov.b32 	%r44, 0;
	mov.b64 	%fd103, {%r44, %r43};
	mul.f64 	%fd108, %fd103, %fd102;
$L__BB11_7:
	abs.f64 	%fd104, %fd108;
	setp.eq.f64 	%p7, %fd104, 0d7FF0000000000000;
	fma.rn.f64 	%fd105, %fd108, %fd5, %fd108;
	selp.f64 	%fd106, %fd108, %fd105, %p7;
	st.param.f64 	[func_retval0], %fd106;
	ret;

}


// ===== COMPILED SASS (sm_100) =====

	.target	sm_100

	.elftype	@"ET_EXEC"


//--------------------- .note.nv.tkinfo           --------------------------
	.section	.note.nv.tkinfo,"",@"SHT_NOTE"
	.sectionflags	@"SHF_NOTE_NV_TKINFO"
	.tkinfo
        /*0018*/ 	.word	0x00000002
        /*0030*/ 	.string	""
        /*0030*/ 	.string	"ptxas"
        /*0030*/ 	.string	"Cuda compilation tools, release 13.0, V13.0.88"
        /*0030*/ 	.string	"Build cuda_13.0.r13.0/compiler.36424714_0"
        /*0030*/ 	.string	"-arch sm_100 -m 64 "



//--------------------- .note.nv.cuinfo           --------------------------
	.section	.note.nv.cuinfo,"",@"SHT_NOTE"
	.sectionflags	@"SHF_NOTE_NV_CUINFO"
        /*0018*/ 	.short	0x0002
        /*001a*/ 	.short	0x0064
        /*001c*/ 	.short	0x0082
	.zero		2


//--------------------- .nv.info                  --------------------------
	.section	.nv.info,"",@"SHT_CUDA_INFO"
	.align	4


	//----- nvinfo : EIATTR_REGCOUNT
	.align		4
        /*0000*/ 	.byte	0x04, 0x2f
        /*0002*/ 	.short	(.L_2 - .L_1)
	.align		4
.L_1:
        /*0004*/ 	.word	index@(_Z15lint3d_bell_gpuPfS_S_S_S_S_S_S_S_S_S_PiS0_S0_iiiiiii)
        /*0008*/ 	.word	0x00000020


	//----- nvinfo : EIATTR_FRAME_SIZE
	.align		4
.L_2:
        /*000c*/ 	.byte	0x04, 0x11
        /*000e*/ 	.short	(.L_4 - .L_3)
	.align		4
.L_3:
        /*0010*/ 	.word	index@(_Z15lint3d_bell_gpuPfS_S_S_S_S_S_S_S_S_S_PiS0_S0_iiiiiii)
        /*0014*/ 	.word	0x00000000


	//----- nvinfo : EIATTR_REGCOUNT
	.align		4
.L_4:
        /*0018*/ 	.byte	0x04, 0x2f
        /*001a*/ 	.short	(.L_6 - .L_5)
	.align		4
.L_5:
        /*001c*/ 	.word	index@(_Z20inject_single_sourcePfS_S_S_S_S_S_S_S_S_PiS0_S0_iiii)
        /*0020*/ 	.word	0x0000001a


	//----- nvinfo : EIATTR_FRAME_SIZE
	.align		4
.L_6:
        /*0024*/ 	.byte	0x04, 0x11
        /*0026*/ 	.short	(.L_8 - .L_7)
	.align		4
.L_7:
        /*0028*/ 	.word	index@(_Z20inject_single_sourcePfS_S_S_S_S_S_S_S_S_PiS0_S0_iiii)
        /*002c*/ 	.word	0x00000000


	//----- nvinfo : EIATTR_REGCOUNT
	.align		4
.L_8:
        /*0030*/ 	.byte	0x04, 0x2f
        /*0032*/ 	.short	(.L_10 - .L_9)
	.align		4
.L_9:
        /*0034*/ 	.word	index@(_Z14inject_sourcesPfS_S_S_S_S_S_S_S_S_PiS0_S0_iiiii)
        /*0038*/ 	.word	0x0000001a


	//----- nvinfo : EIATTR_FRAME_SIZE
	.align		4
.L_10:
        /*003c*/ 	.byte	0x04, 0x11
        /*003e*/ 	.short	(.L_12 - .L_11)
	.align		4
.L_11:
        /*0040*/ 	.word	index@(_Z14inject_sourcesPfS_S_S_S_S_S_S_S_S_PiS0_S0_iiiii)
        /*0044*/ 	.word	0x00000000


	//----- nvinfo : EIATTR_REGCOUNT
	.align		4
.L_12:
        /*0048*/ 	.byte	0x04, 0x2f
        /*004a*/ 	.short	(.L_14 - .L_13)
	.align		4
.L_13:
        /*004c*/ 	.word	index@(_Z5solvePfS_S_S_fffffffiii)
        /*0050*/ 	.word	0x0000001e


	//----- nvinfo : EIATTR_FRAME_SIZE
	.align		4
.L_14:
        /*0054*/ 	.byte	0x04, 0x11
        /*0056*/ 	.short	(.L_16 - .L_15)
	.align		4
.L_15:
        /*0058*/ 	.word	index@($__internal_3_$__cuda_sm3x_div_rn_noftz_f32_slowpath)
        /*005c*/ 	.word	0x00000000


	//----- nvinfo : EIATTR_FRAME_SIZE
	.align		4
.L_16:
        /*0060*/ 	.byte	0x04, 0x11
        /*0062*/ 	.short	(.L_18 - .L_17)
	.align		4
.L_17:
        /*0064*/ 	.word	index@($__internal_2_$__cuda_sm20_rcp_rn_f32_slowpath)
        /*0068*/ 	.word	0x00000000


	//----- nvinfo : EIATTR_FRAME_SIZE
	.align		4
.L_18:
        /*006c*/ 	.byte	0x04, 0x11
        /*006e*/ 	.short	(.L_20 - .L_19)
	.align		4
.L_19:
        /*0070*/ 	.word	index@(_Z5solvePfS_S_S_fffffffiii)
        /*0074*/ 	.word	0x00000000


	//----- nvinfo : EIATTR_REGCOUNT
	.align		4
.L_20:
        /*0078*/ 	.byte	0x04, 0x2f
        /*007a*/ 	.short	(.L_22 - .L_21)
	.align		4
.L_21:
        /*007c*/ 	.word	index@(_Z5shiftPfS_S_iii)
        /*0080*/ 	.word	0x0000000e


	//----- nvinfo : EIATTR_FRAME_SIZE
	.align		4
.L_22:
        /*0084*/ 	.byte	0x04, 0x11
        /*0086*/ 	.short	(.L_24 - .L_23)
	.align		4
.L_23:
        /*0088*/ 	.word	index@(_Z5shiftPfS_S_iii)
        /*008c*/ 	.word	0x00000000


	//----- nvinfo : EIATTR_REGCOUNT
	.align		4
.L_24:
        /*0090*/ 	.byte	0x04, 0x2f
        /*0092*/ 	.short	(.L_26 - .L_25)
	.align		4
.L_25:
        /*0094*/ 	.word	index@(_Z17wavefield_extractPPPfS_iii)
        /*0098*/ 	.word	0x0000000c


	//----- nvinfo : EIATTR_FRAME_SIZE
	.align		4
.L_26:
        /*009c*/ 	.byte	0x04, 0x11
        /*009e*/ 	.short	(.L_28 - .L_27)
	.align		4
.L_27:
        /*00a0*/ 	.word	index@(_Z17wavefield_extractPPPfS_iii)
        /*00a4*/ 	.word	0x00000000


	//----- nvinfo : EIATTR_REGCOUNT
	.align		4
.L_28:
        /*00a8*/ 	.byte	0x04, 0x2f
        /*00aa*/ 	.short	(.L_30 - .L_29)
	.align		4
.L_29:
        /*00ac*/ 	.word	index@(_Z18lint3d_extract_gpuPfiiiiiS_PiS0_S0_S_S_S_S_S_S_S_S_)
        /*00b0*/ 	.word	0x00000020


	//----- nvinfo : EIATTR_FRAME_SIZE
	.align		4
.L_30:
        /*00b4*/ 	.byte	0x04, 0x11
        /*00b6*/ 	.short	(.L_32 - .L_31)
	.align		4
.L_31:
        /*00b8*/ 	.word	index@(_Z18lint3d_extract_gpuPfiiiiiS_PiS0_S0_S_S_S_S_S_S_S_S_)
        /*00bc*/ 	.word	0x00000000


	//----- nvinfo : EIATTR_REGCOUNT
	.align		4
.L_32:
        /*00c0*/ 	.byte	0x04, 0x2f
        /*00c2*/ 	.short	(.L_34 - .L_33)
	.align		4
.L_33:
        /*00c4*/ 	.word	index@(_Z8freeSurfPfiiii)
        /*00c8*/ 	.word	0x0000000a


	//----- nvinfo : EIATTR_FRAME_SIZE
	.align		4
.L_34:
        /*00cc*/ 	.byte	0x04, 0x11
        /*00ce*/ 	.short	(.L_36 - .L_35)
	.align		4
.L_35:
        /*00d0*/ 	.word	index@(_Z8freeSurfPfiiii)
        /*00d4*/ 	.word	0x00000000


	//----- nvinfo : EIATTR_REGCOUNT
	.align		4
.L_36:
        /*00d8*/ 	.byte	0x04, 0x2f
        /*00da*/ 	.short	(.L_38 - .L_37)
	.align		4
.L_37:
        /*00dc*/ 	.word	index@(_Z8onewayBCPfS_S_S_S_S_S_S_iii)
        /*00e0*/ 	.word	0x00000020


	//----- nvinfo : EIATTR_FRAME_SIZE
	.align		4
.L_38:
        /*00e4*/ 	.byte	0x04, 0x11
        /*00e6*/ 	.short	(.L_40 - .L_39)
	.align		4
.L_39:
        /*00e8*/ 	.word	index@(_Z8onewayBCPfS_S_S_S_S_S_S_iii)
        /*00ec*/ 	.word	0x00000000


	//----- nvinfo : EIATTR_REGCOUNT
	.align		4
.L_40:
        /*00f0*/ 	.byte	0x04, 0x2f
        /*00f2*/ 	.short	(.L_42 - .L_41)
	.align		4
.L_41:
        /*00f4*/ 	.word	index@(_Z12spongeKernelPfiiii)
        /*00f8*/ 	.word	0x0000001e


	//----- nvinfo : EIATTR_FRAME_SIZE
	.align		4
.L_42:
        /*00fc*/ 	.byte	0x04, 0x11
        /*00fe*/ 	.short	(.L_44 - .L_43)
	.align		4
.L_43:
        /*0100*/ 	.word	index@($_Z12spongeKernelPfiiii$__internal_accurate_pow)
        /*0104*/ 	.word	0x00000000


	//----- nvinfo : EIATTR_FRAME_SIZE
	.align		4
.L_44:
        /*0108*/ 	.byte	0x04, 0x11
        /*010a*/ 	.short	(.L_46 - .L_45)
	.align		4
.L_45:
        /*010c*/ 	.word	index@($__internal_1_$__cuda_sm20_div_rn_f64_full)
        /*0110*/ 	.word	0x00000000


	//----- nvinfo : EIATTR_FRAME_SIZE
	.align		4
.L_46:
        /*0114*/ 	.byte	0x04, 0x11
        /*0116*/ 	.short	(.L_48 - .L_47)
	.align		4
.L_47:
        /*0118*/ 	.word	index@(_Z12spongeKernelPfiiii)
        /*011c*/ 	.word	0x00000000


	//----- nvinfo : EIATTR_REGCOUNT
	.align		4
.L_48:
        /*0120*/ 	.byte	0x04, 0x2f
        /*0122*/ 	.short	(.L_50 - .L_49)
	.align		4
.L_49:
        /*0124*/ 	.word	index@(_Z15spongeKernelOLDPfiiii)
        /*0128*/ 	.word	0x0000001e


	//----- nvinfo : EIATTR_FRAME_SIZE
	.align		4
.L_50:
        /*012c*/ 	.byte	0x04, 0x11
        /*012e*/ 	.short	(.L_52 - .L_51)
	.align		4
.L_51:
        /*0130*/ 	.word	index@($_Z15spongeKernelOLDPfiiii$__internal_accurate_pow)
        /*0134*/ 	.word	0x00000000


	//----- nvinfo : EIATTR_FRAME_SIZE
	.align		4
.L_52:
        /*0138*/ 	.byte	0x04, 0x11
        /*013a*/ 	.short	(.L_54 - .L_53)
	.align		4
.L_53:
        /*013c*/ 	.word	index@($__internal_0_$__cuda_sm20_div_rn_f64_full)
        /*0140*/ 	.word	0x00000000


	//----- nvinfo : EIATTR_FRAME_SIZE
	.align		4
.L_54:
        /*0144*/ 	.byte	0x04, 0x11
        /*0146*/ 	.short	(.L_56 - .L_55)
	.align		4
.L_55:
        /*0148*/ 	.word	index@(_Z15spongeKernelOLDPfiiii)
        /*014c*/ 	.word	0x00000000


	//----- nvinfo : EIATTR_MIN_STACK_SIZE
	.align		4
.L_56:
        /*0150*/ 	.byte	0x04, 0x12
        /*0152*/ 	.short	(.L_58 - .L_57)
	.align		4
.L_57:
        /*0154*/ 	.word	index@(_Z15spongeKernelOLDPfiiii)
        /*0158*/ 	.word	0x00000000


	//----- nvinfo : EIATTR_MIN_STACK_SIZE
	.align		4
.L_58:
        /*015c*/ 	.byte	0x04, 0x12
        /*015e*/ 	.short	(.L_60 - .L_59)
	.align		4
.L_59:
        /*0160*/ 	.word	index@(_Z12spongeKernelPfiiii)
        /*0164*/ 	.word	0x00000000


	//----- nvinfo : EIATTR_MIN_STACK_SIZE
	.align		4
.L_60:
        /*0168*/ 	.byte	0x04, 0x12
        /*016a*/ 	.short	(.L_62 - .L_61)
	.align		4
.L_61:
        /*016c*/ 	.word	index@(_Z8onewayBCPfS_S_S_S_S_S_S_iii)
        /*0170*/ 	.word	0x00000000


	//----- nvinfo : EIATTR_MIN_STACK_SIZE
	.align		4
.L_62:
        /*0174*/ 	.byte	0x04, 0x12
        /*0176*/ 	.short	(.L_64 - .L_63)
	.align		4
.L_63:
        /*0178*/ 	.word	index@(_Z8freeSurfPfiiii)
        /*017c*/ 	.word	0x00000000


	//----- nvinfo : EIATTR_MIN_STACK_SIZE
	.align		4
.L_64:
        /*0180*/ 	.byte	0x04, 0x12
        /*0182*/ 	.short	(.L_66 - .L_65)
	.align		4
.L_65:
        /*0184*/ 	.word	index@(_Z18lint3d_extract_gpuPfiiiiiS_PiS0_S0_S_S_S_S_S_S_S_S_)
        /*0188*/ 	.word	0x00000000


	//----- nvinfo : EIATTR_MIN_STACK_SIZE
	.align		4
.L_66:
        /*018c*/ 	.byte	0x04, 0x12
        /*018e*/ 	.short	(.L_68 - .L_67)
	.align		4
.L_67:
        /*0190*/ 	.word	index@(_Z17wavefield_extractPPPfS_iii)
        /*0194*/ 	.word	0x00000000


	//----- nvinfo : EIATTR_MIN_STACK_SIZE
	.align		4
.L_68:
        /*0198*/ 	.byte	0x04, 0x12
        /*019a*/ 	.short	(.L_70 - .L_69)
	.align		4
.L_69:
        /*019c*/ 	.word	index@(_Z5shiftPfS_S_iii)
        /*01a0*/ 	.word	0x00000000


	//----- nvinfo : EIATTR_MIN_STACK_SIZE
	.align		4
.L_70:
        /*01a4*/ 	.byte	0x04, 0x12
        /*01a6*/ 	.short	(.L_72 - .L_71)
	.align		4
.L_71:
        /*01a8*/ 	.word	index@(_Z5solvePfS_S_S_fffffffiii)
        /*01ac*/ 	.word	0x00000000


	//----- nvinfo : EIATTR_MIN_STACK_SIZE
	.align		4
.L_72:
        /*01b0*/ 	.byte	0x04, 0x12
        /*01b2*/ 	.short	(.L_74 - .L_73)
	.align		4
.L_73:
        /*01b4*/ 	.word	index@(_Z14inject_sourcesPfS_S_S_S_S_S_S_S_S_PiS0_S0_iiiii)
        /*01b8*/ 	.word	0x00000000


	//----- nvinfo : EIATTR_MIN_STACK_SIZE
	.align		4
.L_74:
        /*01bc*/ 	.byte	0x04, 0x12
        /*01be*/ 	.short	(.L_76 - .L_75)
	.align		4
.L_75:
        /*01c0*/ 	.word	index@(_Z20inject_single_sourcePfS_S_S_S_S_S_S_S_S_PiS0_S0_iiii)
        /*01c4*/ 	.word	0x00000000


	//----- nvinfo : EIATTR_MIN_STACK_SIZE
	.align		4
.L_76:
        /*01c8*/ 	.byte	0x04, 0x12
        /*01ca*/ 	.short	(.L_78 - .L_77)
	.align		4
.L_77:
        /*01cc*/ 	.word	index@(_Z15lint3d_bell_gpuPfS_S_S_S_S_S_S_S_S_S_PiS0_S0_iiiiiii)
        /*01d0*/ 	.word	0x00000000
.L_78:


//--------------------- .nv.compat                --------------------------
	.section	.nv.compat,"",@"SHT_CUDA_COMPAT_INFO"
	.align	4
        /*0000*/ 	.byte	0x02, 0x09, 0x00, 0x00, 0x02, 0x02, 0x01, 0x00, 0x02, 0x05, 0x05, 0x00, 0x03, 0x07, 0x01, 0x01
        /*0010*/ 	.byte	0x02, 0x03, 0x00, 0x00, 0x02, 0x06, 0x01, 0x00, 0x04, 0x0b, 0x08, 0x00, 0x01, 0x00, 0x00, 0x00
        /*0020*/ 	.byte	0x00, 0x00, 0x00, 0x00


//--------------------- .nv.info._Z15spongeKernelOLDPfiiii --------------------------
	.section	.nv.info._Z15spongeKernelOLDPfiiii,"",@"SHT_CUDA_INFO"
	.sectionflags	@""
	.align	4


	//----- nvinfo : EIATTR_CUDA_API_VERSION
	.align		4
        /*0000*/ 	.byte	0x04, 0x37
        /*0002*/ 	.short	(.L_80 - .L_79)
.L_79:
        /*0004*/ 	.word	0x00000082


	//----- nvinfo : EIATTR_KPARAM_INFO
	.align		4
.L_80:
        /*0008*/ 	.byte	0x04, 0x17
        /*000a*/ 	.short	(.L_82 - .L_81)
.L_81:
        /*000c*/ 	.word	0x00000000
        /*0010*/ 	.short	0x0004
        /*0012*/ 	.short	0x0014
        /*0014*/ 	.byte	0x00, 0xf0, 0x11, 0x00


	//----- nvinfo : EIATTR_KPARAM_INFO
	.align		4
.L_82:
        /*0018*/ 	.byte	0x04, 0x17
        /*001a*/ 	.short	(.L_84 - .L_83)
.L_83:
        /*001c*/ 	.word	0x00000000
        /*0020*/ 	.short	0x0003
        /*0022*/ 	.short	0x0010
        /*0024*/ 	.byte	0x00, 0xf0, 0x11, 0x00


	//----- nvinfo : EIATTR_KPARAM_INFO
	.align		4
.L_84:
        /*0028*/ 	.byte	0x04, 0x17
        /*002a*/ 	.short	(.L_86 - .L_85)
.L_85:
        /*002c*/ 	.word	0x00000000
        /*0030*/ 	.short	0x0002
        /*0032*/ 	.short	0x000c
        /*0034*/ 	.byte	0x00, 0xf0, 0x11, 0x00


	//----- nvinfo : EIATTR_KPARAM_INFO
	.align		4
.L_86:
        /*0038*/ 	.byte	0x04, 0x17
        /*003a*/ 	.short	(.L_88 - .L_87)
.L_87:
        /*003c*/ 	.word	0x00000000
        /*0040*/ 	.short	0x0001
        /*0042*/ 	.short	0x0008
        /*0044*/ 	.byte	0x00, 0xf0, 0x11, 0x00


	//----- nvinfo : EIATTR_KPARAM_INFO
	.align		4
.L_88:
        /*0048*/ 	.byte	0x04, 0x17
        /*004a*/ 	.short	(.L_90 - .L_89)
.L_89:
        /*004c*/ 	.word	0x00000000
        /*0050*/ 	.short	0x0000
        /*0052*/ 	.short	0x0000
        /*0054*/ 	.byte	0x00, 0xf5, 0x21, 0x00


	//----- nvinfo : EIATTR_SPARSE_MMA_MASK
	.align		4
.L_90:
        /*0058*/ 	.byte	0x03, 0x50
        /*005a*/ 	.short	0x0000


	//----- nvinfo : EIATTR_MAXREG_COUNT
	.align		4
        /*005c*/ 	.byte	0x03, 0x1b
        /*005e*/ 	.short	0x00ff


	//----- nvinfo : EIATTR_MERCURY_ISA_VERSION
	.align		4
        /*0060*/ 	.byte	0x03, 0x5f
        /*0062*/ 	.short	0x0101


	//----- nvinfo : EIATTR_VRC_CTA_INIT_COUNT
	.align		4
        /*0064*/ 	.byte	0x02, 0x4a
	.zero		1
	.zero		1


	//----- nvinfo : EIATTR_EXIT_INSTR_OFFSETS
	.align		4
        /*0068*/ 	.byte	0x04, 0x1c
        /*006a*/ 	.short	(.L_92 - .L_91)


	//   ....[0]....
.L_91:
        /*006c*/ 	.word	0x00000120


	//   ....[1]....
        /*0070*/ 	.word	0x00000a20


	//   ....[2]....
        /*0074*/ 	.word	0x00001220


	//----- nvinfo : EIATTR_CRS_STACK_SIZE
	.align		4
.L_92:
        /*0078*/ 	.byte	0x04, 0x1e
        /*007a*/ 	.short	(.L_94 - .L_93)
.L_93:
        /*007c*/ 	.word	0x00000000


	//----- nvinfo : EIATTR_CBANK_PARAM_SIZE
	.align		4
.L_94:
        /*0080*/ 	.byte	0x03, 0x19
        /*0082*/ 	.short	0x0018


	//----- nvinfo : EIATTR_PARAM_CBANK
	.align		4
        /*0084*/ 	.byte	0x04, 0x0a
        /*0086*/ 	.short	(.L_96 - .L_95)
	.align		4
.L_95:
        /*0088*/ 	.word	index@(.nv.constant0._Z15spongeKernelOLDPfiiii)
        /*008c*/ 	.short	0x0380
        /*008e*/ 	.short	0x0018


	//----- nvinfo : EIATTR_SW_WAR
	.align		4
.L_96:
        /*0090*/ 	.byte	0x04, 0x36
        /*0092*/ 	.short	(.L_98 - .L_97)
.L_97:
        /*0094*/ 	.word	0x00000008
.L_98:


//--------------------- .nv.info._Z12spongeKernelPfiiii --------------------------
	.section	.nv.info._Z12spongeKernelPfiiii,"",@"SHT_CUDA_INFO"
	.sectionflags	@""
	.align	4


	//----- nvinfo : EIATTR_CUDA_API_VERSION
	.align		4
        /*0000*/ 	.byte	0x04, 0x37
        /*0002*/ 	.short	(.L_100 - .L_99)
.L_99:
        /*0004*/ 	.word	0x00000082


	//----- nvinfo : EIATTR_KPARAM_INFO
	.align		4
.L_100:
        /*0008*/ 	.byte	0x04, 0x17
        /*000a*/ 	.short	(.L_102 - .L_101)
.L_101:
        /*000c*/ 	.word	0x00000000
        /*0010*/ 	.short	0x0004
        /*0012*/ 	.short	0x0014
        /*0014*/ 	.byte	0x00, 0xf0, 0x11, 0x00


	//----- nvinfo : EIATTR_KPARAM_INFO
	.align		4
.L_102:
        /*0018*/ 	.byte	0x04, 0x17
        /*001a*/ 	.short	(.L_104 - .L_103)
.L_103:
        /*001c*/ 	.word	0x00000000
        /*0020*/ 	.short	0x0003
        /*0022*/ 	.short	0x0010
        /*0024*/ 	.byte	0x00, 0xf0, 0x11, 0x00


	//----- nvinfo : EIATTR_KPARAM_INFO
	.align		4
.L_104:
        /*0028*/ 	.byte	0x04, 0x17
        /*002a*/ 	.short	(.L_106 - .L_105)
.L_105:
        /*002c*/ 	.word	0x00000000
        /*0030*/ 	.short	0x0002
        /*0032*/ 	.short	0x000c
        /*0034*/ 	.byte	0x00, 0xf0, 0x11, 0x00


	//----- nvinfo : EIATTR_KPARAM_INFO
	.align		4
.L_106:
        /*0038*/ 	.byte	0x04, 0x17
        /*003a*/ 	.short	(.L_108 - .L_107)
.L_107:
        /*003c*/ 	.word	0x00000000
        /*0040*/ 	.short	0x0001
        /*0042*/ 	.short	0x0008
        /*0044*/ 	.byte	0x00, 0xf0, 0x11, 0x00


	//----- nvinfo : EIATTR_KPARAM_INFO
	.align		4
.L_108:
        /*0048*/ 	.byte	0x04, 0x17
        /*004a*/ 	.short	(.L_110 - .L_109)
.L_109:
        /*004c*/ 	.word	0x00000000
        /*0050*/ 	.short	0x0000
        /*0052*/ 	.short	0x0000
        /*0054*/ 	.byte	0x00, 0xf5, 0x21, 0x00


	//----- nvinfo : EIATTR_SPARSE_MMA_MASK
	.align		4
.L_110:
        /*0058*/ 	.byte	0x03, 0x50
        /*005a*/ 	.short	0x0000


	//----- nvinfo : EIATTR_MAXREG_COUNT
	.align		4
        /*005c*/ 	.byte	0x03, 0x1b
        /*005e*/ 	.short	0x00ff


	//----- nvinfo : EIATTR_MERCURY_ISA_VERSION
	.align		4
        /*0060*/ 	.byte	0x03, 0x5f
        /*0062*/ 	.short	0x0101


	//----- nvinfo : EIATTR_VRC_CTA_INIT_COUNT
	.align		4
        /*0064*/ 	.byte	0x02, 0x4a
	.zero		1
	.zero		1


	//----- nvinfo : EIATTR_EXIT_INSTR_OFFSETS
	.align		4
        /*0068*/ 	.byte	0x04, 0x1c
        /*006a*/ 	.short	(.L_112 - .L_111)


	//   ....[0]....
.L_111:
        /*006c*/ 	.word	0x00000120


	//   ....[1]....
        /*0070*/ 	.word	0x000009b0


	//   ....[2]....
        /*0074*/ 	.word	0x00000a20


	//   ....[3]....
        /*0078*/ 	.word	0x00001250


	//----- nvinfo : EIATTR_CRS_STACK_SIZE
	.align		4
.L_112:
        /*007c*/ 	.byte	0x04, 0x1e
        /*007e*/ 	.short	(.L_114 - .L_113)
.L_113:
        /*0080*/ 	.word	0x00000000


	//----- nvinfo : EIATTR_CBANK_PARAM_SIZE
	.align		4
.L_114:
        /*0084*/ 	.byte	0x03, 0x19
        /*0086*/ 	.short	0x0018


	//----- nvinfo : EIATTR_PARAM_CBANK
	.align		4
        /*0088*/ 	.byte	0x04, 0x0a
        /*008a*/ 	.short	(.L_116 - .L_115)
	.align		4
.L_115:
        /*008c*/ 	.word	index@(.nv.constant0._Z12spongeKernelPfiiii)
        /*0090*/ 	.short	0x0380
        /*0092*/ 	.short	0x0018


	//----- nvinfo : EIATTR_SW_WAR
	.align		4
.L_116:
        /*0094*/ 	.byte	0x04, 0x36
        /*0096*/ 	.short	(.L_118 - .L_117)
.L_117:
        /*0098*/ 	.word	0x00000008
.L_118:


//--------------------- .nv.info._Z8onewayBCPfS_S_S_S_S_S_S_iii --------------------------
	.section	.nv.info._Z8onewayBCPfS_S_S_S_S_S_S_iii,"",@"SHT_CUDA_INFO"
	.sectionflags	@""
	.align	4


	//----- nvinfo : EIATTR_CUDA_API_VERSION
	.align		4
        /*0000*/ 	.byte	0x04, 0x37
        /*0002*/ 	.short	(.L_120 - .L_119)
.L_119:
        /*0004*/ 	.word	0x00000082


	//----- nvinfo : EIATTR_KPARAM_INFO
	.align		4
.L_120:
        /*0008*/ 	.byte	0x04, 0x17
        /*000a*/ 	.short	(.L_122 - .L_121)
.L_121:
        /*000c*/ 	.word	0x00000000
        /*0010*/ 	.short	0x000a
        /*0012*/ 	.short	0x0048
        /*0014*/ 	.byte	0x00, 0xf0, 0x11, 0x00


	//----- nvinfo : EIATTR_KPARAM_INFO
	.align		4
.L_122:
        /*0018*/ 	.byte	0x04, 0x17
        /*001a*/ 	.short	(.L_124 - .L_123)
.L_123:
        /*001c*/ 	.word	0x00000000
        /*0020*/ 	.short	0x0009
        /*0022*/ 	.short	0x0044
        /*0024*/ 	.byte	0x00, 0xf0, 0x11, 0x00


	//----- nvinfo : EIATTR_KPARAM_INFO
	.align		4
.L_124:
        /*0028*/ 	.byte	0x04, 0x17
        /*002a*/ 	.short	(.L_126 - .L_125)
.L_125:
        /*002c*/ 	.word	0x00000000
        /*0030*/ 	.short	0x0008
        /*0032*/ 	.short	0x0040
        /*0034*/ 	.byte	0x00, 0xf0, 0x11, 0x00


	//----- nvinfo : EIATTR_KPARAM_INFO
	.align		4
.L_126:
        /*0038*/ 	.byte	0x04, 0x17
        /*003a*/ 	.short	(.L_128 - .L_127)
.L_127:
        /*003c*/ 	.word	0x00000000
        /*0040*/ 	.short	0x0007
        /*0042*/ 	.short	0x0038
        /*0044*/ 	.byte	0x00, 0xf5, 0x21, 0x00


	//----- nvinfo : EIATTR_KPARAM_INFO
	.align		4
.L_128:
        /*0048*/ 	.byte	0x04, 0x17
        /*004a*/ 	.short	(.L_130 - .L_129)
.L_129:
        /*004c*/ 	.word	0x00000000
        /*0050*/ 	.short	0x0006
        /*0052*/ 	.short	0x0030
        /*0054*/ 	.byte	0x00, 0xf5, 0x21, 0x00


	//----- nvinfo : EIATTR_KPARAM_INFO
	.align		4
.L_130:
        /*0058*/ 	.byte	0x04, 0x17
        /*005a*/ 	.short	(.L_132 - .L_131)
.L_131:
        /*005c*/ 	.word	0x00000000
        /*0060*/ 	.short	0x0005
        /*0062*/ 	.short	0x0028
        /*0064*/ 	.byte	0x00, 0xf5, 0x21, 0x00


	//----- nvinfo : EIATTR_KPARAM_INFO
	.align		4
.L_132:
        /*0068*/ 	.byte	0x04, 0x17
        /*006a*/ 	.short	(.L_134 - .L_133)
.L_133:
        /*006c*/ 	.word	0x00000000
        /*0070*/ 	.short	0x0004
        /*0072*/ 	.short	0x0020
        /*0074*/ 	.byte	0x00, 0xf5, 0x21, 0x00


	//----- nvinfo : EIATTR_KPARAM_INFO
	.align		4
.L_134:
        /*0078*/ 	.byte	0x04, 0x17
        /*007a*/ 	.short	(.L_136 - .L_135)
.L_135:
        /*007c*/ 	.word	0x00000000
        /*0080*/ 	.short	0x0003
        /*0082*/ 	.short	0x0018
        /*0084*/ 	.byte	0x00, 0xf5, 0x21, 0x00


	//----- nvinfo : EIATTR_KPARAM_INFO
	.align		4
.L_136:
        /*0088*/ 	.byte	0x04, 0x17
        /*008a*/ 	.short	(.L_138 - .L_137)
.L_137:
        /*008c*/ 	.word	0x00000000
        /*0090*/ 	.short	0x0002
        /*0092*/ 	.short	0x0010
        /*0094*/ 	.byte	0x00, 0xf5, 0x21, 0x00


	//----- nvinfo : EIATTR_KPARAM_INFO
	.align		4
.L_138:
        /*0098*/ 	.byte	0x04, 0x17
        /*009a*/ 	.short	(.L_140 - .L_139)
.L_139:
        /*009c*/ 	.word	0x00000000
        /*00a0*/ 	.short	0x0001
        /*00a2*/ 	.short	0x0008
        /*00a4*/ 	.byte	0x00, 0xf5, 0x21, 0x00


	//----- nvinfo : EIATTR_KPARAM_INFO
	.align		4
.L_140:
        /*00a8*/ 	.byte	0x04, 0x17
        /*00aa*/ 	.short	(.L_142 - .L_141)
.L_141:
        /*00ac*/ 	.word	0x00000000
        /*00b0*/ 	.short	0x0000
        /*00b2*/ 	.short	0x0000
        /*00b4*/ 	.byte	0x00, 0xf5, 0x21, 0x00


	//----- nvinfo : EIATTR_SPARSE_MMA_MASK
	.align		4
.L_142:
        /*00b8*/ 	.byte	0x03, 0x50
        /*00ba*/ 	.short	0x0000


	//----- nvinfo : EIATTR_MAXREG_COUNT
	.align		4
        /*00bc*/ 	.byte	0x03, 0x1b
        /*00be*/ 	.short	0x00ff


	//----- nvinfo : EIATTR_MERCURY_ISA_VERSION
	.align		4
        /*00c0*/ 	.byte	0x03, 0x5f
        /*00c2*/ 	.short	0x0101


	//----- nvinfo : EIATTR_VRC_CTA_INIT_COUNT
	.align		4
        /*00c4*/ 	.byte	0x02, 0x4a
	.zero		1
	.zero		1


	//----- nvinfo : EIATTR_EXIT_INSTR_OFFSETS
	.align		4
        /*00c8*/ 	.byte	0x04, 0x1c
        /*00ca*/ 	.short	(.L_144 - .L_143)


	//   ....[0]....
.L_143:
        /*00cc*/ 	.word	0x00000120


	//   ....[1]....
        /*00d0*/ 	.word	0x00000610


	//   ....[2]....
        /*00d4*/ 	.word	0x000006f0


	//----- nvinfo : EIATTR_CBANK_PARAM_SIZE
	.align		4
.L_144:
        /*00d8*/ 	.byte	0x03, 0x19
        /*00da*/ 	.short	0x004c


	//----- nvinfo : EIATTR_PARAM_CBANK
	.align		4
        /*00dc*/ 	.byte	0x04, 0x0a
        /*00de*/ 	.short	(.L_146 - .L_145)
	.align		4
.L_145:
        /*00e0*/ 	.word	index@(.nv.constant0._Z8onewayBCPfS_S_S_S_S_S_S_iii)
        /*00e4*/ 	.short	0x0380
        /*00e6*/ 	.short	0x004c


	//----- nvinfo : EIATTR_SW_WAR
	.align		4
.L_146:
        /*00e8*/ 	.byte	0x04, 0x36
        /*00ea*/ 	.short	(.L_148 - .L_147)
.L_147:
        /*00ec*/ 	.word	0x00000008
.L_148:


//--------------------- .nv.info._Z8freeSurfPfiiii --------------------------
	.section	.nv.info._Z8freeSurfPfiiii,"",@"SHT_CUDA_INFO"
	.sectionflags	@""
	.align	4


	//----- nvinfo : EIATTR_CUDA_API_VERSION
	.align		4
        /*0000*/ 	.byte	0x04, 0x37
        /*0002*/ 	.short	(.L_150 - .L_149)
.L_149:
        /*0004*/ 	.word	0x00000082


	//----- nvinfo : EIATTR_KPARAM_INFO
	.align		4
.L_150:
        /*0008*/ 	.byte	0x04, 0x17
        /*000a*/ 	.short	(.L_152 - .L_151)
.L_151:
        /*000c*/ 	.word	0x00000000
        /*0010*/ 	.short	0x0004
        /*0012*/ 	.short	0x0014
        /*0014*/ 	.byte	0x00, 0xf0, 0x11, 0x00


	//----- nvinfo : EIATTR_KPARAM_INFO
	.align		4
.L_152:
        /*0018*/ 	.byte	0x04, 0x17
        /*001a*/ 	.short	(.L_154 - .L_153)
.L_153:
        /*001c*/ 	.word	0x00000000
        /*0020*/ 	.short	0x0003
        /*0022*/ 	.short	0x0010
        /*0024*/ 	.byte	0x00, 0xf0, 0x11, 0x00


	//----- nvinfo : EIATTR_KPARAM_INFO
	.align		4
.L_154:
        /*0028*/ 	.byte	0x04, 0x17
        /*002a*/ 	.short	(.L_156 - .L_155)
.L_155:
        /*002c*/ 	.word	0x00000000
        /*0030*/ 	.short	0x0002
        /*0032*/ 	.short	0x000c
        /*0034*/ 	.byte	0x00, 0xf0, 0x11, 0x00


	//----- nvinfo : EIATTR_KPARAM_INFO
	.align		4
.L_156:
        /*0038*/ 	.byte	0x04, 0x17
        /*003a*/ 	.short	(.L_158 - .L_157)
.L_157:
        /*003c*/ 	.word	0x00000000
        /*0040*/ 	.short	0x0001
        /*0042*/ 	.short	0x0008
        /*0044*/ 	.byte	0x00, 0xf0, 0x11, 0x00


	//----- nvinfo : EIATTR_KPARAM_INFO
	.align		4
.L_158:
        /*0048*/ 	.byte	0x04, 0x17
        /*004a*/ 	.short	(.L_160 - .L_159)
.L_159:
        /*004c*/ 	.word	0x00000000
        /*0050*/ 	.short	0x0000
        /*0052*/ 	.short	0x0000
        /*0054*/ 	.byte	0x00, 0xf5, 0x21, 0x00


	//----- nvinfo : EIATTR_SPARSE_MMA_MASK
	.align		4
.L_160:
        /*0058*/ 	.byte	0x03, 0x50
        /*005a*/ 	.short	0x0000


	//----- nvinfo : EIATTR_MAXREG_COUNT
	.align		4
        /*005c*/ 	.byte	0x03, 0x1b
        /*005e*/ 	.short	0x00ff


	//----- nvinfo : EIATTR_MERCURY_ISA_VERSION
	.align		4
        /*0060*/ 	.byte	0x03, 0x5f
        /*0062*/ 	.short	0x0101


	//----- nvinfo : EIATTR_VRC_CTA_INIT_COUNT
	.align		4
        /*0064*/ 	.byte	0x02, 0x4a
	.zero		1
	.zero		1


	//----- nvinfo : EIATTR_EXIT_INSTR_OFFSETS
	.align		4
        /*0068*/ 	.byte	0x04, 0x1c
        /*006a*/ 	.short	(.L_162 - .L_161)


	//   ....[0]....
.L_161:
        /*006c*/ 	.word	0x00000130


	//   ....[1]....
        /*0070*/ 	.word	0x000001a0


	//----- nvinfo : EIATTR_CBANK_PARAM_SIZE
	.align		4
.L_162:
        /*0074*/ 	.byte	0x03, 0x19
        /*0076*/ 	.short	0x0018


	//----- nvinfo : EIATTR_PARAM_CBANK
	.align		4
        /*0078*/ 	.byte	0x04, 0x0a
        /*007a*/ 	.short	(.L_164 - .L_163)
	.align		4
.L_163:
        /*007c*/ 	.word	index@(.nv.constant0._Z8freeSurfPfiiii)
        /*0080*/ 	.short	0x0380
        /*0082*/ 	.short	0x0018


	//----- nvinfo : EIATTR_SW_WAR
	.align		4
.L_164:
        /*0084*/ 	.byte	0x04, 0x36
        /*0086*/ 	.short	(.L_166 - .L_165)
.L_165:
        /*0088*/ 	.word	0x00000008
.L_166:


//--------------------- .nv.info._Z18lint3d_extract_gpuPfiiiiiS_PiS0_S0_S_S_S_S_S_S_S_S_ --------------------------
	.section	.nv.info._Z18lint3d_extract_gpuPfiiiiiS_PiS0_S0_S_S_S_S_S_S_S_S_,"",@"SHT_CUDA_INFO"
	.sectionflags	@""
	.align	4


	//----- nvinfo : EIATTR_CUDA_API_VERSION
	.align		4
        /*0000*/ 	.byte	0x04, 0x37
        /*0002*/ 	.short	(.L_168 - .L_167)
.L_167:
        /*0004*/ 	.word	0x00000082


	//----- nvinfo : EIATTR_KPARAM_INFO
	.align		4
.L_168:
        /*0008*/ 	.byte	0x04, 0x17
        /*000a*/ 	.short	(.L_170 - .L_169)
.L_169:
        /*000c*/ 	.word	0x00000000
        /*0010*/ 	.short	0x0011
        /*0012*/ 	.short	0x0078
        /*0014*/ 	.byte	0x00, 0xf5, 0x21, 0x00


	//----- nvinfo : EIATTR_KPARAM_INFO
	.align		4
.L_170:
        /*0018*/ 	.byte	0x04, 0x17
        /*001a*/ 	.short	(.L_172 - .L_171)
.L_171:
        /*001c*/ 	.word	0x00000000
        /*0020*/ 	.short	0x0010
        /*0022*/ 	.short	0x0070
        /*0024*/ 	.byte	0x00, 0xf5, 0x21, 0x00


	//----- nvinfo : EIATTR_KPARAM_INFO
	.align		4
.L_172:
        /*0028*/ 	.byte	0x04, 0x17
        /*002a*/ 	.short	(.L_174 - .L_173)
.L_173:
        /*002c*/ 	.word	0x00000000
        /*0030*/ 	.short	0x000f
        /*0032*/ 	.short	0x0068
        /*0034*/ 	.byte	0x00, 0xf5, 0x21, 0x00


	//----- nvinfo : EIATTR_KPARAM_INFO
	.align		4
.L_174:
        /*0038*/ 	.byte	0x04, 0x17
        /*003a*/ 	.short	(.L_176 - .L_175)
.L_175:
        /*003c*/ 	.word	0x00000000
        /*0040*/ 	.short	0x000e
        /*0042*/ 	.short	0x0060
        /*0044*/ 	.byte	0x00, 0xf5, 0x21, 0x00


	//----- nvinfo : EIATTR_KPARAM_INFO
	.align		4
.L_176:
        /*0048*/ 	.byte	0x04, 0x17
        /*004a*/ 	.short	(.L_178 - .L_177)
.L_177:
        /*004c*/ 	.word	0x00000000
        /*0050*/ 	.short	0x000d
        /*0052*/ 	.short	0x0058
        /*0054*/ 	.byte	0x00, 0xf5, 0x21, 0x00


	//----- nvinfo : EIATTR_KPARAM_INFO
	.align		4
.L_178:
        /*0058*/ 	.byte	0x04, 0x17
        /*005a*/ 	.short	(.L_180 - .L_179)
.L_179:
        /*005c*/ 	.word	0x00000000
        /*0060*/ 	.short	0x000c
        /*0062*/ 	.short	0x0050
        /*0064*/ 	.byte	0x00, 0xf5, 0x21, 0x00


	//----- nvinfo : EIATTR_KPARAM_INFO
	.align		4
.L_180:
        /*0068*/ 	.byte	0x04, 0x17
        /*006a*/ 	.short	(.L_182 - .L_181)
.L_181:
        /*006c*/ 	.word	0x00000000
        /*0070*/ 	.short	0x000b
        /*0072*/ 	.short	0x0048
        /*0074*/ 	.byte	0x00, 0xf5, 0x21, 0x00


	//----- nvinfo : EIATTR_KPARAM_INFO
	.align		4
.L_182:
        /*0078*/ 	.byte	0x04, 0x17
        /*007a*/ 	.short	(.L_184 - .L_183)
.L_183:
        /*007c*/ 	.word	0x00000000
        /*0080*/ 	.short	0x000a
        /*0082*/ 	.short	0x0040
        /*0084*/ 	.byte	0x00, 0xf5, 0x21, 0x00


	//----- nvinfo : EIATTR_KPARAM_INFO
	.align		4
.L_184:
        /*0088*/ 	.byte	0x04, 0x17
        /*008a*/ 	.short	(.L_186 - .L_185)
.L_185:
        /*008c*/ 	.word	0x00000000
        /*0090*/ 	.short	0x0009
        /*0092*/ 	.short	0x0038
        /*0094*/ 	.byte	0x00, 0xf5, 0x21, 0x00


	//----- nvinfo : EIATTR_KPARAM_INFO
	.align		4
.L_186:
        /*0098*/ 	.byte	0x04, 0x17
        /*009a*/ 	.short	(.L_188 - .L_187)
.L_187:
        /*009c*/ 	.word	0x00000000
        /*00a0*/ 	.short	0x0008
        /*00a2*/ 	.short	0x0030
        /*00a4*/ 	.byte	0x00, 0xf5, 0x21, 0x00


	//----- nvinfo : EIATTR_KPARAM_INFO
	.align		4
.L_188:
        /*00a8*/ 	.byte	0x04, 0x17
        /*00aa*/ 	.short	(.L_190 - .L_189)
.L_189:
        /*00ac*/ 	.word	0x00000000
        /*00b0*/ 	.short	0x0007
        /*00b2*/ 	.short	0x0028
        /*00b4*/ 	.byte	0x00, 0xf5, 0x21, 0x00


	//----- nvinfo : EIATTR_KPARAM_INFO
	.align		4
.L_190:
        /*00b8*/ 	.byte	0x04, 0x17
        /*00ba*/ 	.short	(.L_192 - .L_191)
.L_191:
        /*00bc*/ 	.word	0x00000000
        /*00c0*/ 	.short	0x0006
        /*00c2*/ 	.short	0x0020
        /*00c4*/ 	.byte	0x00, 0xf5, 0x21, 0x00


	//----- nvinfo : EIATTR_KPARAM_INFO
	.align		4
.L_192:
        /*00c8*/ 	.byte	0x04, 0x17
        /*00ca*/ 	.short	(.L_194 - .L_193)
.L_193:
        /*00cc*/ 	.word	0x00000000
        /*00d0*/ 	.short	0x0005
        /*00d2*/ 	.short	0x0018
        /*00d4*/ 	.byte	0x00, 0xf0, 0x11, 0x00


	//----- nvinfo : EIATTR_KPARAM_INFO
	.align		4
.L_194:
        /*00d8*/ 	.byte	0x04, 0x17
        /*00da*/ 	.short	(.L_196 - .L_195)
.L_195:
        /*00dc*/ 	.word	0x00000000
        /*00e0*/ 	.short	0x0004
        /*00e2*/ 	.short	0x0014
        /*00e4*/ 	.byte	0x00, 0xf0, 0x11, 0x00


	//----- nvinfo : EIATTR_KPARAM_INFO
	.align		4
.L_196:
        /*00e8*/ 	.byte	0x04, 0x17
        /*00ea*/ 	.short	(.L_198 - .L_197)
.L_197:
        /*00ec*/ 	.word	0x00000000
        /*00f0*/ 	.short	0x0003
        /*00f2*/ 	.short	0x0010
        /*00f4*/ 	.byte	0x00, 0xf0, 0x11, 0x00


	//----- nvinfo : EIATTR_KPARAM_INFO
	.align		4
.L_198:
        /*00f8*/ 	.byte	0x04, 0x17
        /*00fa*/ 	.short	(.L_200 - .L_199)
.L_199:
        /*00fc*/ 	.word	0x00000000
        /*0100*/ 	.short	0x0002
        /*0102*/ 	.short	0x000c
        /*0104*/ 	.byte	0x00, 0xf0, 0x11, 0x00


	//----- nvinfo : EIATTR_KPARAM_INFO
	.align		4
.L_200:
        /*0108*/ 	.byte	0x04, 0x17
        /*010a*/ 	.short	(.L_202 - .L_201)
.L_201:
        /*010c*/ 	.word	0x00000000
        /*0110*/ 	.short	0x0001
        /*0112*/ 	.short	0x0008
        /*0114*/ 	.byte	0x00, 0xf0, 0x11, 0x00


	//----- nvinfo : EIATTR_KPARAM_INFO
	.align		4
.L_202:
        /*0118*/ 	.byte	0x04, 0x17
        /*011a*/ 	.short	(.L_204 - .L_203)
.L_203:
        /*011c*/ 	.word	0x00000000
        /*0120*/ 	.short	0x0000
        /*0122*/ 	.short	0x0000
        /*0124*/ 	.byte	0x00, 0xf5, 0x21, 0x00


	//----- nvinfo : EIATTR_SPARSE_MMA_MASK
	.align		4
.L_204:
        /*0128*/ 	.byte	0x03, 0x50
        /*012a*/ 	.short	0x0000


	//----- nvinfo : EIATTR_MAXREG_COUNT
	.align		4
        /*012c*/ 	.byte	0x03, 0x1b
        /*012e*/ 	.short	0x00ff


	//----- nvinfo : EIATTR_MERCURY_ISA_VERSION
	.align		4
        /*0130*/ 	.byte	0x03, 0x5f
        /*0132*/ 	.short	0x0101


	//----- nvinfo : EIATTR_VRC_CTA_INIT_COUNT
	.align		4
        /*0134*/ 	.byte	0x02, 0x4a
	.zero		1
	.zero		1


	//----- nvinfo : EIATTR_EXIT_INSTR_OFFSETS
	.align		4
        /*0138*/ 	.byte	0x04, 0x1c
        /*013a*/ 	.short	(.L_206 - .L_205)


	//   ....[0]....
.L_205:
        /*013c*/ 	.word	0x00000070


	//   ....[1]....
        /*0140*/ 	.word	0x00000490


	//----- nvinfo : EIATTR_CBANK_PARAM_SIZE
	.align		4
.L_206:
        /*0144*/ 	.byte	0x03, 0x19
        /*0146*/ 	.short	0x0080


	//----- nvinfo : EIATTR_PARAM_CBANK
	.align		4
        /*0148*/ 	.byte	0x04, 0x0a
        /*014a*/ 	.short	(.L_208 - .L_207)
	.align		4
.L_207:
        /*014c*/ 	.word	index@(.nv.constant0._Z18lint3d_extract_gpuPfiiiiiS_PiS0_S0_S_S_S_S_S_S_S_S_)
        /*0150*/ 	.short	0x0380
        /*0152*/ 	.short	0x0080


	//----- nvinfo : EIATTR_SW_WAR
	.align		4
.L_208:
        /*0154*/ 	.byte	0x04, 0x36
        /*0156*/ 	.short	(.L_210 - .L_209)
.L_209:
        /*0158*/ 	.word	0x00000008
.L_210:


//--------------------- .nv.info._Z17wavefield_extractPPPfS_iii --------------------------
	.section	.nv.info._Z17wavefield_extractPPPfS_iii,"",@"SHT_CUDA_INFO"
	.sectionflags	@""
	.align	4


	//----- nvinfo : EIATTR_CUDA_API_VERSION
	.align		4
        /*0000*/ 	.byte	0x04, 0x37
        /*0002*/ 	.short	(.L_212 - .L_211)
.L_211:
        /*0004*/ 	.word	0x00000082


	//----- nvinfo : EIATTR_KPARAM_INFO
	.align		4
.L_212:
        /*0008*/ 	.byte	0x04, 0x17
        /*000a*/ 	.short	(.L_214 - .L_213)
.L_213:
        /*000c*/ 	.word	0x00000000
        /*0010*/ 	.short	0x0004
        /*0012*/ 	.short	0x0018
        /*0014*/ 	.byte	0x00, 0xf0, 0x11, 0x00


	//----- nvinfo : EIATTR_KPARAM_INFO
	.align		4
.L_214:
        /*0018*/ 	.byte	0x04, 0x17
        /*001a*/ 	.short	(.L_216 - .L_215)
.L_215:
        /*001c*/ 	.word	0x00000000
        /*0020*/ 	.short	0x0003
        /*0022*/ 	.short	0x0014
        /*0024*/ 	.byte	0x00, 0xf0, 0x11, 0x00


	//----- nvinfo : EIATTR_KPARAM_INFO
	.align		4
.L_216:
        /*0028*/ 	.byte	0x04, 0x17
        /*002a*/ 	.short	(.L_218 - .L_217)
.L_217:
        /*002c*/ 	.word	0x00000000
        /*0030*/ 	.short	0x0002
        /*0032*/ 	.short	0x0010
        /*0034*/ 	.byte	0x00, 0xf0, 0x11, 0x00


	//----- nvinfo : EIATTR_KPARAM_INFO
	.align		4
.L_218:
        /*0038*/ 	.byte	0x04, 0x17
        /*003a*/ 	.short	(.L_220 - .L_219)
.L_219:
        /*003c*/ 	.word	0x00000000
        /*0040*/ 	.short	0x0001
        /*0042*/ 	.short	0x0008
        /*0044*/ 	.byte	0x00, 0xf5, 0x21, 0x00


	//----- nvinfo : EIATTR_KPARAM_INFO
	.align		4
.L_220:
        /*0048*/ 	.byte	0x04, 0x17
        /*004a*/ 	.short	(.L_222 - .L_221)
.L_221:
        /*004c*/ 	.word	0x00000000
        /*0050*/ 	.short	0x0000
        /*0052*/ 	.short	0x0000
        /*0054*/ 	.byte	0x00, 0xf5, 0x21, 0x00


	//----- nvinfo : EIATTR_SPARSE_MMA_MASK
	.align		4
.L_222:
        /*0058*/ 	.byte	0x03, 0x50
        /*005a*/ 	.short	0x0000


	//----- nvinfo : EIATTR_MAXREG_COUNT
	.align		4
        /*005c*/ 	.byte	0x03, 0x1b
        /*005e*/ 	.short	0x00ff


	//----- nvinfo : EIATTR_MERCURY_ISA_VERSION
	.align		4
        /*0060*/ 	.byte	0x03, 0x5f
        /*0062*/ 	.short	0x0101


	//----- nvinfo : EIATTR_VRC_CTA_INIT_COUNT
	.align		4
        /*0064*/ 	.byte	0x02, 0x4a
	.zero		1
	.zero		1


	//----- nvinfo : EIATTR_EXIT_INSTR_OFFSETS
	.align		4
        /*0068*/ 	.byte	0x04, 0x1c
        /*006a*/ 	.short	(.L_224 - .L_223)


	//   ....[0]....
.L_223:
        /*006c*/ 	.word	0x00000120


	//   ....[1]....
        /*0070*/ 	.word	0x00000200


	//----- nvinfo : EIATTR_CBANK_PARAM_SIZE
	.align		4
.L_224:
        /*0074*/ 	.byte	0x03, 0x19
        /*0076*/ 	.short	0x001c


	//----- nvinfo : EIATTR_PARAM_CBANK
	.align		4
        /*0078*/ 	.byte	0x04, 0x0a
        /*007a*/ 	.short	(.L_226 - .L_225)
	.align		4
.L_225:
        /*007c*/ 	.word	index@(.nv.constant0._Z17wavefield_extractPPPfS_iii)
        /*0080*/ 	.short	0x0380
        /*0082*/ 	.short	0x001c


	//----- nvinfo : EIATTR_SW_WAR
	.align		4
.L_226:
        /*0084*/ 	.byte	0x04, 0x36
        /*0086*/ 	.short	(.L_228 - .L_227)
.L_227:
        /*0088*/ 	.word	0x00000008
.L_228:


//--------------------- .nv.info._Z5shiftPfS_S_iii --------------------------
	.section	.nv.info._Z5shiftPfS_S_iii,"",@"SHT_CUDA_INFO"
	.sectionflags	@""
	.align	4


	//----- nvinfo : EIATTR_CUDA_API_VERSION
	.align		4
        /*0000*/ 	.byte	0x04, 0x37
        /*0002*/ 	.short	(.L_230 - .L_229)
.L_229:
        /*0004*/ 	.word	0x00000082


	//----- nvinfo : EIATTR_KPARAM_INFO
	.align		4
.L_230:
        /*0008*/ 	.byte	0x04, 0x17
        /*000a*/ 	.short	(.L_232 - .L_231)
.L_231:
        /*000c*/ 	.word	0x00000000
        /*0010*/ 	.short	0x0005
        /*0012*/ 	.short	0x0020
        /*0014*/ 	.byte	0x00, 0xf0, 0x11, 0x00


	//----- nvinfo : EIATTR_KPARAM_INFO
	.align		4
.L_232:
        /*0018*/ 	.byte	0x04, 0x17
        /*001a*/ 	.short	(.L_234 - .L_233)
.L_233:
        /*001c*/ 	.word	0x00000000
        /*0020*/ 	.short	0x0004
        /*0022*/ 	.short	0x001c
        /*0024*/ 	.byte	0x00, 0xf0, 0x11, 0x00


	//----- nvinfo : EIATTR_KPARAM_INFO
	.align		4
.L_234:
        /*0028*/ 	.byte	0x04, 0x17
        /*002a*/ 	.short	(.L_236 - .L_235)
.L_235:
        /*002c*/ 	.word	0x00000000
        /*0030*/ 	.short	0x0003
        /*0032*/ 	.short	0x0018
        /*0034*/ 	.byte	0x00, 0xf0, 0x11, 0x00


	//----- nvinfo : EIATTR_KPARAM_INFO
	.align		4
.L_236:
        /*0038*/ 	.byte	0x04, 0x17
        /*003a*/ 	.short	(.L_238 - .L_237)
.L_237:
        /*003c*/ 	.word	0x00000000
        /*0040*/ 	.short	0x0002
        /*0042*/ 	.short	0x0010
        /*0044*/ 	.byte	0x00, 0xf5, 0x21, 0x00


	//----- nvinfo : EIATTR_KPARAM_INFO
	.align		4
.L_238:
        /*0048*/ 	.byte	0x04, 0x17
        /*004a*/ 	.short	(.L_240 - .L_239)
.L_239:
        /*004c*/ 	.word	0x00000000
        /*0050*/ 	.short	0x0001
        /*0052*/ 	.short	0x0008
        /*0054*/ 	.byte	0x00, 0xf5, 0x21, 0x00


	//----- nvinfo : EIATTR_KPARAM_INFO
	.align		4
.L_240:
        /*0058*/ 	.byte	0x04, 0x17
        /*005a*/ 	.short	(.L_242 - .L_241)
.L_241:
        /*005c*/ 	.word	0x00000000
        /*0060*/ 	.short	0x0000
        /*0062*/ 	.short	0x0000
        /*0064*/ 	.byte	0x00, 0xf5, 0x21, 0x00


	//----- nvinfo : EIATTR_SPARSE_MMA_MASK
	.align		4
.L_242:
        /*0068*/ 	.byte	0x03, 0x50
        /*006a*/ 	.short	0x0000


	//----- nvinfo : EIATTR_MAXREG_COUNT
	.align		4
        /*006c*/ 	.byte	0x03, 0x1b
        /*006e*/ 	.short	0x00ff


	//----- nvinfo : EIATTR_MERCURY_ISA_VERSION
	.align		4
        /*0070*/ 	.byte	0x03, 0x5f
        /*0072*/ 	.short	0x0101


	//----- nvinfo : EIATTR_VRC_CTA_INIT_COUNT
	.align		4
        /*0074*/ 	.byte	0x02, 0x4a
	.zero		1
	.zero		1


	//----- nvinfo : EIATTR_EXIT_INSTR_OFFSETS
	.align		4
        /*0078*/ 	.byte	0x04, 0x1c
        /*007a*/ 	.short	(.L_244 - .L_243)


	//   ....[0]....
.L_243:
        /*007c*/ 	.word	0x00000120


	//   ....[1]....
        /*0080*/ 	.word	0x00000200


	//----- nvinfo : EIATTR_CBANK_PARAM_SIZE
	.align		4
.L_244:
        /*0084*/ 	.byte	0x03, 0x19
        /*0086*/ 	.short	0x0024


	//----- nvinfo : EIATTR_PARAM_CBANK
	.align		4
        /*0088*/ 	.byte	0x04, 0x0a
        /*008a*/ 	.short	(.L_246 - .L_245)
	.align		4
.L_245:
        /*008c*/ 	.word	index@(.nv.constant0._Z5shiftPfS_S_iii)
        /*0090*/ 	.short	0x0380
        /*0092*/ 	.short	0x0024


	//----- nvinfo : EIATTR_SW_WAR
	.align		4
.L_246:
        /*0094*/ 	.byte	0x04, 0x36
        /*0096*/ 	.short	(.L_248 - .L_247)
.L_247:
        /*0098*/ 	.word	0x00000008
.L_248:


//--------------------- .nv.info._Z5solvePfS_S_S_fffffffiii --------------------------
	.section	.nv.info._Z5solvePfS_S_S_fffffffiii,"",@"SHT_CUDA_INFO"
	.sectionflags	@""
	.align	4


	//----- nvinfo : EIATTR_CUDA_API_VERSION
	.align		4
        /*0000*/ 	.byte	0x04, 0x37
        /*0002*/ 	.short	(.L_250 - .L_249)
.L_249:
        /*0004*/ 	.word	0x00000082


	//----- nvinfo : EIATTR_KPARAM_INFO
	.align		4
.L_250:
        /*0008*/ 	.byte	0x04, 0x17
        /*000a*/ 	.short	(.L_252 - .L_251)
.L_251:
        /*000c*/ 	.word	0x00000000
        /*0010*/ 	.short	0x000d
        /*0012*/ 	.short	0x0044
        /*0014*/ 	.byte	0x00, 0xf0, 0x11, 0x00


	//----- nvinfo : EIATTR_KPARAM_INFO
	.align		4
.L_252:
        /*0018*/ 	.byte	0x04, 0x17
        /*001a*/ 	.short	(.L_254 - .L_253)
.L_253:
        /*001c*/ 	.word	0x00000000
        /*0020*/ 	.short	0x000c
        /*0022*/ 	.short	0x0040
        /*0024*/ 	.byte	0x00, 0xf0, 0x11, 0x00


	//----- nvinfo : EIATTR_KPARAM_INFO
	.align		4
.L_254:
        /*0028*/ 	.byte	0x04, 0x17
        /*002a*/ 	.short	(.L_256 - .L_255)
.L_255:
        /*002c*/ 	.word	0x00000000
        /*0030*/ 	.short	0x000b
        /*0032*/ 	.short	0x003c
        /*0034*/ 	.byte	0x00, 0xf0, 0x11, 0x00


	//----- nvinfo : EIATTR_KPARAM_INFO
	.align		4
.L_256:
        /*0038*/ 	.byte	0x04, 0x17
        /*003a*/ 	.short	(.L_258 - .L_257)
.L_257:
        /*003c*/ 	.word	0x00000000
        /*0040*/ 	.short	0x000a
        /*0042*/ 	.short	0x0038
        /*0044*/ 	.byte	0x00, 0xf0, 0x11, 0x00


	//----- nvinfo : EIATTR_KPARAM_INFO
	.align		4
.L_258:
        /*0048*/ 	.byte	0x04, 0x17
        /*004a*/ 	.short	(.L_260 - .L_259)
.L_259:
        /*004c*/ 	.word	0x00000000
        /*0050*/ 	.short	0x0009
        /*0052*/ 	.short	0x0034
        /*0054*/ 	.byte	0x00, 0xf0, 0x11, 0x00


	//----- nvinfo : EIATTR_KPARAM_INFO
	.align		4
.L_260:
        /*0058*/ 	.byte	0x04, 0x17
        /*005a*/ 	.short	(.L_262 - .L_261)
.L_261:
        /*005c*/ 	.word	0x00000000
        /*0060*/ 	.short	0x0008
        /*0062*/ 	.short	0x0030
        /*0064*/ 	.byte	0x00, 0xf0, 0x11, 0x00


	//----- nvinfo : EIATTR_KPARAM_INFO
	.align		4
.L_262:
        /*0068*/ 	.byte	0x04, 0x17
        /*006a*/ 	.short	(.L_264 - .L_263)
.L_263:
        /*006c*/ 	.word	0x00000000
        /*0070*/ 	.short	0x0007
        /*0072*/ 	.short	0x002c
        /*0074*/ 	.byte	0x00, 0xf0, 0x11, 0x00


	//----- nvinfo : EIATTR_KPARAM_INFO
	.align		4
.L_264:
        /*0078*/ 	.byte	0x04, 0x17
        /*007a*/ 	.short	(.L_266 - .L_265)
.L_265:
        /*007c*/ 	.word	0x00000000
        /*0080*/ 	.short	0x0006
        /*0082*/ 	.short	0x0028
        /*0084*/ 	.byte	0x00, 0xf0, 0x11, 0x00


	//----- nvinfo : EIATTR_KPARAM_INFO
	.align		4
.L_266:
        /*0088*/ 	.byte	0x04, 0x17
        /*008a*/ 	.short	(.L_268 - .L_267)
.L_267:
        /*008c*/ 	.word	0x00000000
        /*0090*/ 	.short	0x0005
        /*0092*/ 	.short	0x0024
        /*0094*/ 	.byte	0x00, 0xf0, 0x11, 0x00


	//----- nvinfo : EIATTR_KPARAM_INFO
	.align		4
.L_268:
        /*0098*/ 	.byte	0x04, 0x17
        /*009a*/ 	.short	(.L_270 - .L_269)
.L_269:
        /*009c*/ 	.word	0x00000000
        /*00a0*/ 	.short	0x0004
        /*00a2*/ 	.short	0x0020
        /*00a4*/ 	.byte	0x00, 0xf0, 0x11, 0x00


	//----- nvinfo : EIATTR_KPARAM_INFO
	.align		4
.L_270:
        /*00a8*/ 	.byte	0x04, 0x17
        /*00aa*/ 	.short	(.L_272 - .L_271)
.L_271:
        /*00ac*/ 	.word	0x00000000
        /*00b0*/ 	.short	0x0003
        /*00b2*/ 	.short	0x0018
        /*00b4*/ 	.byte	0x00, 0xf5, 0x21, 0x00


	//----- nvinfo : EIATTR_KPARAM_INFO
	.align		4
.L_272:
        /*00b8*/ 	.byte	0x04, 0x17
        /*00ba*/ 	.short	(.L_274 - .L_273)
.L_273:
        /*00bc*/ 	.word	0x00000000
        /*00c0*/ 	.short	0x0002
        /*00c2*/ 	.short	0x0010
        /*00c4*/ 	.byte	0x00, 0xf5, 0x21, 0x00


	//----- nvinfo : EIATTR_KPARAM_INFO
	.align		4
.L_274:
        /*00c8*/ 	.byte	0x04, 0x17
        /*00ca*/ 	.short	(.L_276 - .L_275)
.L_275:
        /*00cc*/ 	.word	0x00000000
        /*00d0*/ 	.short	0x0001
        /*00d2*/ 	.short	0x0008
        /*00d4*/ 	.byte	0x00, 0xf5, 0x21, 0x00


	//----- nvinfo : EIATTR_KPARAM_INFO
	.align		4
.L_276:
        /*00d8*/ 	.byte	0x04, 0x17
        /*00da*/ 	.short	(.L_278 - .L_277)
.L_277:
        /*00dc*/ 	.word	0x00000000
        /*00e0*/ 	.short	0x0000
        /*00e2*/ 	.short	0x0000
        /*00e4*/ 	.byte	0x00, 0xf5, 0x21, 0x00


	//----- nvinfo : EIATTR_SPARSE_MMA_MASK
	.align		4
.L_278:
        /*00e8*/ 	.byte	0x03, 0x50
        /*00ea*/ 	.short	0x0000


	//----- nvinfo : EIATTR_MAXREG_COUNT
	.align		4
        /*00ec*/ 	.byte	0x03, 0x1b
        /*00ee*/ 	.short	0x00ff


	//----- nvinfo : EIATTR_MERCURY_ISA_VERSION
	.align		4
        /*00f0*/ 	.byte	0x03, 0x5f
        /*00f2*/ 	.short	0x0101


	//----- nvinfo : EIATTR_VRC_CTA_INIT_COUNT
	.align		4
        /*00f4*/ 	.byte	0x02, 0x4a
	.zero		1
	.zero		1


	//----- nvinfo : EIATTR_EXIT_INSTR_OFFSETS
	.align		4
        /*00f8*/ 	.byte	0x04, 0x1c
        /*00fa*/ 	.short	(.L_280 - .L_279)


	//   ....[0]....
.L_279:
        /*00fc*/ 	.word	0x00000120


	//   ....[1]....
        /*0100*/ 	.word	0x00002d00


	//----- nvinfo : EIATTR_CRS_STACK_SIZE
	.align		4
.L_280:
        /*0104*/ 	.byte	0x04, 0x1e
        /*0106*/ 	.short	(.L_282 - .L_281)
.L_281:
        /*0108*/ 	.word	0x00000000


	//----- nvinfo : EIATTR_CBANK_PARAM_SIZE
	.align		4
.L_282:
        /*010c*/ 	.byte	0x03, 0x19
        /*010e*/ 	.short	0x0048


	//----- nvinfo : EIATTR_PARAM_CBANK
	.align		4
        /*0110*/ 	.byte	0x04, 0x0a
        /*0112*/ 	.short	(.L_284 - .L_283)
	.align		4
.L_283:
        /*0114*/ 	.word	index@(.nv.constant0._Z5solvePfS_S_S_fffffffiii)
        /*0118*/ 	.short	0x0380
        /*011a*/ 	.short	0x0048


	//----- nvinfo : EIATTR_SW_WAR
	.align		4
.L_284:
        /*011c*/ 	.byte	0x04, 0x36
        /*011e*/ 	.short	(.L_286 - .L_285)
.L_285:
        /*0120*/ 	.word	0x00000008
.L_286:


//--------------------- .nv.info._Z14inject_sourcesPfS_S_S_S_S_S_S_S_S_PiS0_S0_iiiii --------------------------
	.section	.nv.info._Z14inject_sourcesPfS_S_S_S_S_S_S_S_S_PiS0_S0_iiiii,"",@"SHT_CUDA_INFO"
	.sectionflags	@""
	.align	4


	//----- nvinfo : EIATTR_CUDA_API_VERSION
	.align		4
        /*0000*/ 	.byte	0x04, 0x37
        /*0002*/ 	.short	(.L_288 - .L_287)
.L_287:
        /*0004*/ 	.word	0x00000082


	//----- nvinfo : EIATTR_KPARAM_INFO
	.align		4
.L_288:
        /*0008*/ 	.byte	0x04, 0x17
        /*000a*/ 	.short	(.L_290 - .L_289)
.L_289:
        /*000c*/ 	.word	0x00000000
        /*0010*/ 	.short	0x0011
        /*0012*/ 	.short	0x0078
        /*0014*/ 	.byte	0x00, 0xf0, 0x11, 0x00


	//----- nvinfo : EIATTR_KPARAM_INFO
	.align		4
.L_290:
        /*0018*/ 	.byte	0x04, 0x17
        /*001a*/ 	.short	(.L_292 - .L_291)
.L_291:
        /*001c*/ 	.word	0x00000000
        /*0020*/ 	.short	0x0010
        /*0022*/ 	.short	0x0074
        /*0024*/ 	.byte	0x00, 0xf0, 0x11, 0x00


	//----- nvinfo : EIATTR_KPARAM_INFO
	.align		4
.L_292:
        /*0028*/ 	.byte	0x04, 0x17
        /*002a*/ 	.short	(.L_294 - .L_293)
.L_293:
        /*002c*/ 	.word	0x00000000
        /*0030*/ 	.short	0x000f
        /*0032*/ 	.short	0x0070
        /*0034*/ 	.byte	0x00, 0xf0, 0x11, 0x00


	//----- nvinfo : EIATTR_KPARAM_INFO
	.align		4
.L_294:
        /*0038*/ 	.byte	0x04, 0x17
        /*003a*/ 	.short	(.L_296 - .L_295)
.L_295:
        /*003c*/ 	.word	0x00000000
        /*0040*/ 	.short	0x000e
        /*0042*/ 	.short	0x006c
        /*0044*/ 	.byte	0x00, 0xf0, 0x11, 0x00


	//----- nvinfo : EIATTR_KPARAM_INFO
	.align		4
.L_296:
        /*0048*/ 	.byte	0x04, 0x17
        /*004a*/ 	.short	(.L_298 - .L_297)
.L_297:
        /*004c*/ 	.word	0x00000000
        /*0050*/ 	.short	0x000d
        /*0052*/ 	.short	0x0068
        /*0054*/ 	.byte	0x00, 0xf0, 0x11, 0x00


	//----- nvinfo : EIATTR_KPARAM_INFO
	.align		4
.L_298:
        /*0058*/ 	.byte	0x04, 0x17
        /*005a*/ 	.short	(.L_300 - .L_299)
.L_299:
        /*005c*/ 	.word	0x00000000
        /*0060*/ 	.short	0x000c
        /*0062*/ 	.short	0x0060
        /*0064*/ 	.byte	0x00, 0xf5, 0x21, 0x00


	//----- nvinfo : EIATTR_KPARAM_INFO
	.align		4
.L_300:
        /*0068*/ 	.byte	0x04, 0x17
        /*006a*/ 	.short	(.L_302 - .L_301)
.L_301:
        /*006c*/ 	.word	0x00000000
        /*0070*/ 	.short	0x000b
        /*0072*/ 	.short	0x0058
        /*0074*/ 	.byte	0x00, 0xf5, 0x21, 0x00


	//----- nvinfo : EIATTR_KPARAM_INFO
	.align		4
.L_302:
        /*0078*/ 	.byte	0x04, 0x17
        /*007a*/ 	.short	(.L_304 - .L_303)
.L_303:
        /*007c*/ 	.word	0x00000000
        /*0080*/ 	.short	0x000a
        /*0082*/ 	.short	0x0050
        /*0084*/ 	.byte	0x00, 0xf5, 0x21, 0x00


	//----- nvinfo : EIATTR_KPARAM_INFO
	.align		4
.L_304:
        /*0088*/ 	.byte	0x04, 0x17
        /*008a*/ 	.short	(.L_306 - .L_305)
.L_305:
        /*008c*/ 	.word	0x00000000
        /*0090*/ 	.short	0x0009
        /*0092*/ 	.short	0x0048
        /*0094*/ 	.byte	0x00, 0xf5, 0x21, 0x00


	//----- nvinfo : EIATTR_KPARAM_INFO
	.align		4
.L_306:
        /*0098*/ 	.byte	0x04, 0x17
        /*009a*/ 	.short	(.L_308 - .L_307)
.L_307:
        /*009c*/ 	.word	0x00000000
        /*00a0*/ 	.short	0x0008
        /*00a2*/ 	.short	0x0040
        /*00a4*/ 	.byte	0x00, 0xf5, 0x21, 0x00


	//----- nvinfo : EIATTR_KPARAM_INFO
	.align		4
.L_308:
        /*00a8*/ 	.byte	0x04, 0x17
        /*00aa*/ 	.short	(.L_310 - .L_309)
.L_309:
        /*00ac*/ 	.word	0x00000000
        /*00b0*/ 	.short	0x0007
        /*00b2*/ 	.short	0x0038
        /*00b4*/ 	.byte	0x00, 0xf5, 0x21, 0x00


	//----- nvinfo : EIATTR_KPARAM_INFO
	.align		4
.L_310:
        /*00b8*/ 	.byte	0x04, 0x17
        /*00ba*/ 	.short	(.L_312 - .L_311)
.L_311:
        /*00bc*/ 	.word	0x00000000
        /*00c0*/ 	.short	0x0006
        /*00c2*/ 	.short	0x0030
        /*00c4*/ 	.byte	0x00, 0xf5, 0x21, 0x00


	//----- nvinfo : EIATTR_KPARAM_INFO
	.align		4
.L_312:
        /*00c8*/ 	.byte	0x04, 0x17
        /*00ca*/ 	.short	(.L_314 - .L_313)
.L_313:
        /*00cc*/ 	.word	0x00000000
        /*00d0*/ 	.short	0x0005
        /*00d2*/ 	.short	0x0028
        /*00d4*/ 	.byte	0x00, 0xf5, 0x21, 0x00


	//----- nvinfo : EIATTR_KPARAM_INFO
	.align		4
.L_314:
        /*00d8*/ 	.byte	0x04, 0x17
        /*00da*/ 	.short	(.L_316 - .L_315)
.L_315:
        /*00dc*/ 	.word	0x00000000
        /*00e0*/ 	.short	0x0004
        /*00e2*/ 	.short	0x0020
        /*00e4*/ 	.byte	0x00, 0xf5, 0x21, 0x00


	//----- nvinfo : EIATTR_KPARAM_INFO
	.align		4
.L_316:
        /*00e8*/ 	.byte	0x04, 0x17
        /*00ea*/ 	.short	(.L_318 - .L_317)
.L_317:
        /*00ec*/ 	.word	0x00000000
        /*00f0*/ 	.short	0x0003
        /*00f2*/ 	.short	0x0018
        /*00f4*/ 	.byte	0x00, 0xf5, 0x21, 0x00


	//----- nvinfo : EIATTR_KPARAM_INFO
	.align		4
.L_318:
        /*00f8*/ 	.byte	0x04, 0x17
        /*00fa*/ 	.short	(.L_320 - .L_319)
.L_319:
        /*00fc*/ 	.word	0x00000000
        /*0100*/ 	.short	0x0002
        /*0102*/ 	.short	0x0010
        /*0104*/ 	.byte	0x00, 0xf5, 0x21, 0x00


	//----- nvinfo : EIATTR_KPARAM_INFO
	.align		4
.L_320:
        /*0108*/ 	.byte	0x04, 0x17
        /*010a*/ 	.short	(.L_322 - .L_321)
.L_321:
        /*010c*/ 	.word	0x00000000
        /*0110*/ 	.short	0x0001
        /*0112*/ 	.short	0x0008
        /*0114*/ 	.byte	0x00, 0xf5, 0x21, 0x00


	//----- nvinfo : EIATTR_KPARAM_INFO
	.align		4
.L_322:
        /*0118*/ 	.byte	0x04, 0x17
        /*011a*/ 	.short	(.L_324 - .L_323)
.L_323:
        /*011c*/ 	.word	0x00000000
        /*0120*/ 	.short	0x0000
        /*0122*/ 	.short	0x0000
        /*0124*/ 	.byte	0x00, 0xf5, 0x21, 0x00


	//----- nvinfo : EIATTR_SPARSE_MMA_MASK
	.align		4
.L_324:
        /*0128*/ 	.byte	0x03, 0x50
        /*012a*/ 	.short	0x0000


	//----- nvinfo : EIATTR_MAXREG_COUNT
	.align		4
        /*012c*/ 	.byte	0x03, 0x1b
        /*012e*/ 	.short	0x00ff


	//----- nvinfo : EIATTR_MERCURY_ISA_VERSION
	.align		4
        /*0130*/ 	.byte	0x03, 0x5f
        /*0132*/ 	.short	0x0101


	//----- nvinfo : EIATTR_VRC_CTA_INIT_COUNT
	.align		4
        /*0134*/ 	.byte	0x02, 0x4a
	.zero		1
	.zero		1


	//----- nvinfo : EIATTR_EXIT_INSTR_OFFSETS
	.align		4
        /*0138*/ 	.byte	0x04, 0x1c
        /*013a*/ 	.short	(.L_326 - .L_325)


	//   ....[0]....
.L_325:
        /*013c*/ 	.word	0x00000070


	//   ....[1]....
        /*0140*/ 	.word	0x000005d0


	//----- nvinfo : EIATTR_CBANK_PARAM_SIZE
	.align		4
.L_326:
        /*0144*/ 	.byte	0x03, 0x19
        /*0146*/ 	.short	0x007c


	//----- nvinfo : EIATTR_PARAM_CBANK
	.align		4
        /*0148*/ 	.byte	0x04, 0x0a
        /*014a*/ 	.short	(.L_328 - .L_327)
	.align		4
.L_327:
        /*014c*/ 	.word	index@(.nv.constant0._Z14inject_sourcesPfS_S_S_S_S_S_S_S_S_PiS0_S0_iiiii)
        /*0150*/ 	.short	0x0380
        /*0152*/ 	.short	0x007c


	//----- nvinfo : EIATTR_SW_WAR
	.align		4
.L_328:
        /*0154*/ 	.byte	0x04, 0x36
        /*0156*/ 	.short	(.L_330 - .L_329)
.L_329:
        /*0158*/ 	.word	0x00000008
.L_330:


//--------------------- .nv.info._Z20inject_single_sourcePfS_S_S_S_S_S_S_S_S_PiS0_S0_iiii --------------------------
	.section	.nv.info._Z20inject_single_sourcePfS_S_S_S_S_S_S_S_S_PiS0_S0_iiii,"",@"SHT_CUDA_INFO"
	.sectionflags	@""
	.align	4


	//----- nvinfo : EIATTR_CUDA_API_VERSION
	.align		4
        /*0000*/ 	.byte	0x04, 0x37
        /*0002*/ 	.short	(.L_332 - .L_331)
.L_331:
        /*0004*/ 	.word	0x00000082


	//----- nvinfo : EIATTR_KPARAM_INFO
	.align		4
.L_332:
        /*0008*/ 	.byte	0x04, 0x17
        /*000a*/ 	.short	(.L_334 - .L_333)
.L_333:
        /*000c*/ 	.word	0x00000000
        /*0010*/ 	.short	0x0010
        /*0012*/ 	.short	0x0074
        /*0014*/ 	.byte	0x00, 0xf0, 0x11, 0x00


	//----- nvinfo : EIATTR_KPARAM_INFO
	.align		4
.L_334:
        /*0018*/ 	.byte	0x04, 0x17
        /*001a*/ 	.short	(.L_336 - .L_335)
.L_335:
        /*001c*/ 	.word	0x00000000
        /*0020*/ 	.short	0x000f
        /*0022*/ 	.short	0x0070
        /*0024*/ 	.byte	0x00, 0xf0, 0x11, 0x00


	//----- nvinfo : EIATTR_KPARAM_INFO
	.align		4
.L_336:
        /*0028*/ 	.byte	0x04, 0x17
        /*002a*/ 	.short	(.L_338 - .L_337)
.L_337:
        /*002c*/ 	.word	0x00000000
        /*0030*/ 	.short	0x000e
        /*0032*/ 	.short	0x006c
        /*0034*/ 	.byte	0x00, 0xf0, 0x11, 0x00


	//----- nvinfo : EIATTR_KPARAM_INFO
	.align		4
.L_338:
        /*0038*/ 	.byte	0x04, 0x17
        /*003a*/ 	.short	(.L_340 - .L_339)
.L_339:
        /*003c*/ 	.word	0x00000000
        /*0040*/ 	.short	0x000d
        /*0042*/ 	.short	0x0068
        /*0044*/ 	.byte	0x00, 0xf0, 0x11, 0x00


	//----- nvinfo : EIATTR_KPARAM_INFO
	.align		4
.L_340:
        /*0048*/ 	.byte	0x04, 0x17
        /*004a*/ 	.short	(.L_342 - .L_341)
.L_341:
        /*004c*/ 	.word	0x00000000
        /*0050*/ 	.short	0x000c
        /*0052*/ 	.short	0x0060
        /*0054*/ 	.byte	0x00, 0xf5, 0x21, 0x00


	//----- nvinfo : EIATTR_KPARAM_INFO
	.align		4
.L_342:
        /*0058*/ 	.byte	0x04, 0x17
        /*005a*/ 	.short	(.L_344 - .L_343)
.L_343:
        /*005c*/ 	.word	0x00000000
        /*0060*/ 	.short	0x000b
        /*0062*/ 	.short	0x0058
        /*0064*/ 	.byte	0x00, 0xf5, 0x21, 0x00


	//----- nvinfo : EIATTR_KPARAM_INFO
	.align		4
.L_344:
        /*0068*/ 	.byte	0x04, 0x17
        /*006a*/ 	.short	(.L_346 - .L_345)
.L_345:
        /*006c*/ 	.word	0x00000000
        /*0070*/ 	.short	0x000a
        /*0072*/ 	.short	0x0050
        /*0074*/ 	.byte	0x00, 0xf5, 0x21, 0x00


	//----- nvinfo : EIATTR_KPARAM_INFO
	.align		4
.L_346:
        /*0078*/ 	.byte	0x04, 0x17
        /*007a*/ 	.short	(.L_348 - .L_347)
.L_347:
        /*007c*/ 	.word	0x00000000
        /*0080*/ 	.short	0x0009
        /*0082*/ 	.short	0x0048
        /*0084*/ 	.byte	0x00, 0xf5, 0x21, 0x00


	//----- nvinfo : EIATTR_KPARAM_INFO
	.align		4
.L_348:
        /*0088*/ 	.byte	0x04, 0x17
        /*008a*/ 	.short	(.L_350 - .L_349)
.L_349:
        /*008c*/ 	.word	0x00000000
        /*0090*/ 	.short	0x0008
        /*0092*/ 	.short	0x0040
        /*0094*/ 	.byte	0x00, 0xf5, 0x21, 0x00


	//----- nvinfo : EIATTR_KPARAM_INFO
	.align		4
.L_350:
        /*0098*/ 	.byte	0x04, 0x17
        /*009a*/ 	.short	(.L_352 - .L_351)
.L_351:
        /*009c*/ 	.word	0x00000000
        /*00a0*/ 	.short	0x0007
        /*00a2*/ 	.short	0x0038
        /*00a4*/ 	.byte	0x00, 0xf5, 0x21, 0x00


	//----- nvinfo : EIATTR_KPARAM_INFO
	.align		4
.L_352:
        /*00a8*/ 	.byte	0x04, 0x17
        /*00aa*/ 	.short	(.L_354 - .L_353)
.L_353:
        /*00ac*/ 	.word	0x00000000
        /*00b0*/ 	.short	0x0006
        /*00b2*/ 	.short	0x0030
        /*00b4*/ 	.byte	0x00, 0xf5, 0x21, 0x00


	//----- nvinfo : EIATTR_KPARAM_INFO
	.align		4
.L_354:
        /*00b8*/ 	.byte	0x04, 0x17
        /*00ba*/ 	.short	(.L_356 - .L_355)
.L_355:
        /*00bc*/ 	.word	0x00000000
        /*00c0*/ 	.short	0x0005
        /*00c2*/ 	.short	0x0028
        /*00c4*/ 	.byte	0x00, 0xf5, 0x21, 0x00


	//----- nvinfo : EIATTR_KPARAM_INFO
	.align		4
.L_356:
        /*00c8*/ 	.byte	0x04, 0x17
        /*00ca*/ 	.short	(.L_358 - .L_357)
.L_357:
        /*00cc*/ 	.word	0x00000000
        /*00d0*/ 	.short	0x0004
        /*00d2*/ 	.short	0x0020
        /*00d4*/ 	.byte	0x00, 0xf5, 0x21, 0x00


	//----- nvinfo : EIATTR_KPARAM_INFO
	.align		4
.L_358:
        /*00d8*/ 	.byte	0x04, 0x17
        /*00da*/ 	.short	(.L_360 - .L_359)
.L_359:
        /*00dc*/ 	.word	0x00000000
        /*00e0*/ 	.short	0x0003
        /*00e2*/ 	.short	0x0018
        /*00e4*/ 	.byte	0x00, 0xf5, 0x21, 0x00


	//----- nvinfo : EIATTR_KPARAM_INFO
	.align		4
.L_360:
        /*00e8*/ 	.byte	0x04, 0x17
        /*00ea*/ 	.short	(.L_362 - .L_361)
.L_361:
        /*00ec*/ 	.word	0x00000000
        /*00f0*/ 	.short	0x0002
        /*00f2*/ 	.short	0x0010
        /*00f4*/ 	.byte	0x00, 0xf5, 0x21, 0x00


	//----- nvinfo : EIATTR_KPARAM_INFO
	.align		4
.L_362:
        /*00f8*/ 	.byte	0x04, 0x17
        /*00fa*/ 	.short	(.L_364 - .L_363)
.L_363:
        /*00fc*/ 	.word	0x00000000
        /*0100*/ 	.short	0x0001
        /*0102*/ 	.short	0x0008
        /*0104*/ 	.byte	0x00, 0xf5, 0x21, 0x00


	//----- nvinfo : EIATTR_KPARAM_INFO
	.align		4
.L_364:
        /*0108*/ 	.byte	0x04, 0x17
        /*010a*/ 	.short	(.L_366 - .L_365)
.L_365:
        /*010c*/ 	.word	0x00000000
        /*0110*/ 	.short	0x0000
        /*0112*/ 	.short	0x0000
        /*0114*/ 	.byte	0x00, 0xf5, 0x21, 0x00


	//----- nvinfo : EIATTR_SPARSE_MMA_MASK
	.align		4
.L_366:
        /*0118*/ 	.byte	0x03, 0x50
        /*011a*/ 	.short	0x0000


	//----- nvinfo : EIATTR_MAXREG_COUNT
	.align		4
        /*011c*/ 	.byte	0x03, 0x1b
        /*011e*/ 	.short	0x00ff


	//----- nvinfo : EIATTR_MERCURY_ISA_VERSION
	.align		4
        /*0120*/ 	.byte	0x03, 0x5f
        /*0122*/ 	.short	0x0101


	//----- nvinfo : EIATTR_VRC_CTA_INIT_COUNT
	.align		4
        /*0124*/ 	.byte	0x02, 0x4a
	.zero		1
	.zero		1


	//----- nvinfo : EIATTR_EXIT_INSTR_OFFSETS
	.align		4
        /*0128*/ 	.byte	0x04, 0x1c
        /*012a*/ 	.short	(.L_368 - .L_367)


	//   ....[0]....
.L_367:
        /*012c*/ 	.word	0x00000530


	//   ....[1]....
        /*0130*/ 	.word	0x00000580


	//----- nvinfo : EIATTR_CRS_STACK_SIZE
	.align		4
.L_368:
        /*0134*/ 	.byte	0x04, 0x1e
        /*0136*/ 	.short	(.L_370 - .L_369)
.L_369:
        /*0138*/ 	.word	0x00000000


	//----- nvinfo : EIATTR_CBANK_PARAM_SIZE
	.align		4
.L_370:
        /*013c*/ 	.byte	0x03, 0x19
        /*013e*/ 	.short	0x0078


	//----- nvinfo : EIATTR_PARAM_CBANK
	.align		4
        /*0140*/ 	.byte	0x04, 0x0a
        /*0142*/ 	.short	(.L_372 - .L_371)
	.align		4
.L_371:
        /*0144*/ 	.word	index@(.nv.constant0._Z20inject_single_sourcePfS_S_S_S_S_S_S_S_S_PiS0_S0_iiii)
        /*0148*/ 	.short	0x0380
        /*014a*/ 	.short	0x0078


	//----- nvinfo : EIATTR_SW_WAR
	.align		4
.L_372:
        /*014c*/ 	.byte	0x04, 0x36
        /*014e*/ 	.short	(.L_374 - .L_373)
.L_373:
        /*0150*/ 	.word	0x00000008
.L_374:


//--------------------- .nv.info._Z15lint3d_bell_gpuPfS_S_S_S_S_S_S_S_S_S_PiS0_S0_iiiiiii --------------------------
	.section	.nv.info._Z15lint3d_bell_gpuPfS_S_S_S_S_S_S_S_S_S_PiS0_S0_iiiiiii,"",@"SHT_CUDA_INFO"
	.sectionflags	@""
	.align	4


	//----- nvinfo : EIATTR_CUDA_API_VERSION
	.align		4
        /*0000*/ 	.byte	0x04, 0x37
        /*0002*/ 	.short	(.L_376 - .L_375)
.L_375:
        /*0004*/ 	.word	0x00000082


	//----- nvinfo : EIATTR_KPARAM_INFO
	.align		4
.L_376:
        /*0008*/ 	.byte	0x04, 0x17
        /*000a*/ 	.short	(.L_378 - .L_377)
.L_377:
        /*000c*/ 	.word	0x00000000
        /*0010*/ 	.short	0x0014
        /*0012*/ 	.short	0x0088
        /*0014*/ 	.byte	0x00, 0xf0, 0x11, 0x00


	//----- nvinfo : EIATTR_KPARAM_INFO
	.align		4
.L_378:
        /*0018*/ 	.byte	0x04, 0x17
        /*001a*/ 	.short	(.L_380 - .L_379)
.L_379:
        /*001c*/ 	.word	0x00000000
        /*0020*/ 	.short	0x0013
        /*0022*/ 	.short	0x0084
        /*0024*/ 	.byte	0x00, 0xf0, 0x11, 0x00


	//----- nvinfo : EIATTR_KPARAM_INFO
	.align		4
.L_380:
        /*0028*/ 	.byte	0x04, 0x17
        /*002a*/ 	.short	(.L_382 - .L_381)
.L_381:
        /*002c*/ 	.word	0x00000000
        /*0030*/ 	.short	0x0012
        /*0032*/ 	.short	0x0080
        /*0034*/ 	.byte	0x00, 0xf0, 0x11, 0x00


	//----- nvinfo : EIATTR_KPARAM_INFO
	.align		4
.L_382:
        /*0038*/ 	.byte	0x04, 0x17
        /*003a*/ 	.short	(.L_384 - .L_383)
.L_383:
        /*003c*/ 	.word	0x00000000
        /*0040*/ 	.short	0x0011
        /*0042*/ 	.short	0x007c
        /*0044*/ 	.byte	0x00, 0xf0, 0x11, 0x00


	//----- nvinfo : EIATTR_KPARAM_INFO
	.align		4
.L_384:
        /*0048*/ 	.byte	0x04, 0x17
        /*004a*/ 	.short	(.L_386 - .L_385)
.L_385:
        /*004c*/ 	.word	0x00000000
        /*0050*/ 	.short	0x0010
        /*0052*/ 	.short	0x0078
        /*0054*/ 	.byte	0x00, 0xf0, 0x11, 0x00


	//----- nvinfo : EIATTR_KPARAM_INFO
	.align		4
.L_386:
        /*0058*/ 	.byte	0x04, 0x17
        /*005a*/ 	.short	(.L_388 - .L_387)
.L_387:
        /*005c*/ 	.word	0x00000000
        /*0060*/ 	.short	0x000f
        /*0062*/ 	.short	0x0074
        /*0064*/ 	.byte	0x00, 0xf0, 0x11, 0x00


	//----- nvinfo : EIATTR_KPARAM_INFO
	.align		4
.L_388:
        /*0068*/ 	.byte	0x04, 0x17
        /*006a*/ 	.short	(.L_390 - .L_389)
.L_389:
        /*006c*/ 	.word	0x00000000
        /*0070*/ 	.short	0x000e
        /*0072*/ 	.short	0x0070
        /*0074*/ 	.byte	0x00, 0xf0, 0x11, 0x00


	//----- nvinfo : EIATTR_KPARAM_INFO
	.align		4
.L_390:
        /*0078*/ 	.byte	0x04, 0x17
        /*007a*/ 	.short	(.L_392 - .L_391)
.L_391:
        /*007c*/ 	.word	0x00000000
        /*0080*/ 	.short	0x000d
        /*0082*/ 	.short	0x0068
        /*0084*/ 	.byte	0x00, 0xf5, 0x21, 0x00


	//----- nvinfo : EIATTR_KPARAM_INFO
	.align		4
.L_392:
        /*0088*/ 	.byte	0x04, 0x17
        /*008a*/ 	.short	(.L_394 - .L_393)
.L_393:
        /*008c*/ 	.word	0x00000000
        /*0090*/ 	.short	0x000c
        /*0092*/ 	.short	0x0060
        /*0094*/ 	.byte	0x00, 0xf5, 0x21, 0x00


	//----- nvinfo : EIATTR_KPARAM_INFO
	.align		4
.L_394:
        /*0098*/ 	.byte	0x04, 0x17
        /*009a*/ 	.short	(.L_396 - .L_395)
.L_395:
        /*009c*/ 	.word	0x00000000
        /*00a0*/ 	.short	0x000b
        /*00a2*/ 	.short	0x0058
        /*00a4*/ 	.byte	0x00, 0xf5, 0x21, 0x00


	//----- nvinfo : EIATTR_KPARAM_INFO
	.align		4
.L_396:
        /*00a8*/ 	.byte	0x04, 0x17
        /*00aa*/ 	.short	(.L_398 - .L_397)
.L_397:
        /*00ac*/ 	.word	0x00000000
        /*00b0*/ 	.short	0x000a
        /*00b2*/ 	.short	0x0050
        /*00b4*/ 	.byte	0x00, 0xf5, 0x21, 0x00


	//----- nvinfo : EIATTR_KPARAM_INFO
	.align		4
.L_398:
        /*00b8*/ 	.byte	0x04, 0x17
        /*00ba*/ 	.short	(.L_400 - .L_399)
.L_399:
        /*00bc*/ 	.word	0x00000000
        /*00c0*/ 	.short	0x0009
        /*00c2*/ 	.short	0x0048
        /*00c4*/ 	.byte	0x00, 0xf5, 0x21, 0x00


	//----- nvinfo : EIATTR_KPARAM_INFO
	.align		4
.L_400:
        /*00c8*/ 	.byte	0x04, 0x17
        /*00ca*/ 	.short	(.L_402 - .L_401)
.L_401:
        /*00cc*/ 	.word	0x00000000
        /*00d0*/ 	.short	0x0008
        /*00d2*/ 	.short	0x0040
        /*00d4*/ 	.byte	0x00, 0xf5, 0x21, 0x00


	//----- nvinfo : EIATTR_KPARAM_INFO
	.align		4
.L_402:
        /*00d8*/ 	.byte	0x04, 0x17
        /*00da*/ 	.short	(.L_404 - .L_403)
.L_403:
        /*00dc*/ 	.word	0x00000000
        /*00e0*/ 	.short	0x0007
        /*00e2*/ 	.short	0x0038
        /*00e4*/ 	.byte	0x00, 0xf5, 0x21, 0x00


	//----- nvinfo : EIATTR_KPARAM_INFO
	.align		4
.L_404:
        /*00e8*/ 	.byte	0x04, 0x17
        /*00ea*/ 	.short	(.L_406 - .L_405)
.L_405:
        /*00ec*/ 	.word	0x00000000
        /*00f0*/ 	.short	0x0006
        /*00f2*/ 	.short	0x0030
        /*00f4*/ 	.byte	0x00, 0xf5, 0x21, 0x00


	//----- nvinfo : EIATTR_KPARAM_INFO
	.align		4
.L_406:
        /*00f8*/ 	.byte	0x04, 0x17
        /*00fa*/ 	.short	(.L_408 - .L_407)
.L_407:
        /*00fc*/ 	.word	0x00000000
        /*0100*/ 	.short	0x0005
        /*0102*/ 	.short	0x0028
        /*0104*/ 	.byte	0x00, 0xf5, 0x21, 0x00


	//----- nvinfo : EIATTR_KPARAM_INFO
	.align		4
.L_408:
        /*0108*/ 	.byte	0x04, 0x17
        /*010a*/ 	.short	(.L_410 - .L_409)
.L_409:
        /*010c*/ 	.word	0x00000000
        /*0110*/ 	.short	0x0004
        /*0112*/ 	.short	0x0020
        /*0114*/ 	.byte	0x00, 0xf5, 0x21, 0x00


	//----- nvinfo : EIATTR_KPARAM_INFO
	.align		4
.L_410:
        /*0118*/ 	.byte	0x04, 0x17
        /*011a*/ 	.short	(.L_412 - .L_411)
.L_411:
        /*011c*/ 	.word	0x00000000
        /*0120*/ 	.short	0x0003
        /*0122*/ 	.short	0x0018
        /*0124*/ 	.byte	0x00, 0xf5, 0x21, 0x00


	//----- nvinfo : EIATTR_KPARAM_INFO
	.align		4
.L_412:
        /*0128*/ 	.byte	0x04, 0x17
        /*012a*/ 	.short	(.L_414 - .L_413)
.L_413:
        /*012c*/ 	.word	0x00000000
        /*0130*/ 	.short	0x0002
        /*0132*/ 	.short	0x0010
        /*0134*/ 	.byte	0x00, 0xf5, 0x21, 0x00


	//----- nvinfo : EIATTR_KPARAM_INFO
	.align		4
.L_414:
        /*0138*/ 	.byte	0x04, 0x17
        /*013a*/ 	.short	(.L_416 - .L_415)
.L_415:
        /*013c*/ 	.word	0x00000000
        /*0140*/ 	.short	0x0001
        /*0142*/ 	.short	0x0008
        /*0144*/ 	.byte	0x00, 0xf5, 0x21, 0x00


	//----- nvinfo : EIATTR_KPARAM_INFO
	.align		4
.L_416:
        /*0148*/ 	.byte	0x04, 0x17
        /*014a*/ 	.short	(.L_418 - .L_417)
.L_417:
        /*014c*/ 	.word	0x00000000
        /*0150*/ 	.short	0x0000
        /*0152*/ 	.short	0x0000
        /*0154*/ 	.byte	0x00, 0xf5, 0x21, 0x00


	//----- nvinfo : EIATTR_SPARSE_MMA_MASK
	.align		4
.L_418:
        /*0158*/ 	.byte	0x03, 0x50
        /*015a*/ 	.short	0x0000


	//----- nvinfo : EIATTR_MAXREG_COUNT
	.align		4
        /*015c*/ 	.byte	0x03, 0x1b
        /*015e*/ 	.short	0x00ff


	//----- nvinfo : EIATTR_MERCURY_ISA_VERSION
	.align		4
        /*0160*/ 	.byte	0x03, 0x5f
        /*0162*/ 	.short	0x0101


	//----- nvinfo : EIATTR_VRC_CTA_INIT_COUNT
	.align		4
        /*0164*/ 	.byte	0x02, 0x4a
	.zero		1
	.zero		1


	//----- nvinfo : EIATTR_EXIT_INSTR_OFFSETS
	.align		4
        /*0168*/ 	.byte	0x04, 0x1c
        /*016a*/ 	.short	(.L_420 - .L_419)


	//   ....[0]....
.L_419:
        /*016c*/ 	.word	0x00000550


	//----- nvinfo : EIATTR_CBANK_PARAM_SIZE
	.align		4
.L_420:
        /*0170*/ 	.byte	0x03, 0x19
        /*0172*/ 	.short	0x008c


	//----- nvinfo : EIATTR_PARAM_CBANK
	.align		4
        /*0174*/ 	.byte	0x04, 0x0a
        /*0176*/ 	.short	(.L_422 - .L_421)
	.align		4
.L_421:
        /*0178*/ 	.word	index@(.nv.constant0._Z15lint3d_bell_gpuPfS_S_S_S_S_S_S_S_S_S_PiS0_S0_iiiiiii)
        /*017c*/ 	.short	0x0380
        /*017e*/ 	.short	0x008c


	//----- nvinfo : EIATTR_SW_WAR
	.align		4
.L_422:
        /*0180*/ 	.byte	0x04, 0x36
        /*0182*/ 	.short	(.L_424 - .L_423)
.L_423:
        /*0184*/ 	.word	0x00000008
.L_424:


//--------------------- .nv.callgraph             --------------------------
	.section	.nv.callgraph,"",@"SHT_CUDA_CALLGRAPH"
	.align	4
	.sectionentsize	8
	.align		4
        /*0000*/ 	.word	0x00000000
	.align		4
        /*0004*/ 	.word	0xffffffff
	.align		4
        /*0008*/ 	.word	0x00000000
	.align		4
        /*000c*/ 	.word	0xfffffffe
	.align		4
        /*0010*/ 	.word	0x00000000
	.align		4
        /*0014*/ 	.word	0xfffffffd
	.align		4
        /*0018*/ 	.word	0x00000000
	.align		4
        /*001c*/ 	.word	0xfffffffc


//--------------------- .nv.constant4             --------------------------
	.section	.nv.constant4,"a",@progbits
	.align	8
	.align		8
.nv.constant4:
        /*0000*/ 	.dword	__cudart_i2opi_f


//--------------------- .text._Z15spongeKernelOLDPfiiii --------------------------
	.section	.text._Z15spongeKernelOLDPfiiii,"ax",@progbits
	.align	128
        .global         _Z15spongeKernelOLDPfiiii
        .type           _Z15spongeKernelOLDPfiiii,@function
        .size           _Z15spongeKernelOLDPfiiii,(.L_x_114 - _Z15spongeKernelOLDPfiiii)
        .other          _Z15spongeKernelOLDPfiiii,@"STO_CUDA_ENTRY STV_DEFAULT"
_Z15spongeKernelOLDPfiiii:
.text._Z15spongeKernelOLDPfiiii:
[----:B------:R-:W-:Y:S01]  /*0000*/  LDC R1, c[0x0][0x37c] ;  /* 0x0000df00ff017b82 */ /* 0x000fe20000000800 */
[----:B------:R-:W0:Y:S07]  /*0010*/  S2R R2, SR_TID.Y ;  /* 0x0000000000027919 */ /* 0x000e2e0000002200 */
[----:B------:R-:W1:Y:S01]  /*0020*/  LDC R3, c[0x0][0x360] ;  /* 0x0000d800ff037b82 */ /* 0x000e620000000800 */
[----:B------:R-:W2:Y:S01]  /*0030*/  LDCU.64 UR8, c[0x0][0x388] ;  /* 0x00007100ff0877ac */ /* 0x000ea20008000a00 */
[----:B------:R-:W1:Y:S01]  /*0040*/  S2R R0, SR_TID.X ;  /* 0x0000000000007919 */ /* 0x000e620000002100 */
[----:B------:R-:W3:Y:S01]  /*0050*/  LDCU UR7, c[0x0][0x390] ;  /* 0x00007200ff0777ac */ /* 0x000ee20008000800 */
[----:B------:R-:W4:Y:S04]  /*0060*/  S2R R4, SR_TID.Z ;  /* 0x0000000000047919 */ /* 0x000f280000002300 */
[----:B------:R-:W0:Y:S08]  /*0070*/  S2UR UR5, SR_CTAID.Y ;  /* 0x00000000000579c3 */ /* 0x000e300000002600 */
[----:B------:R-:W0:Y:S08]  /*0080*/  LDC R5, c[0x0][0x364] ;  /* 0x0000d900ff057b82 */ /* 0x000e300000000800 */
[----:B------:R-:W1:Y:S08]  /*0090*/  S2UR UR4, SR_CTAID.X ;  /* 0x00000000000479c3 */ /* 0x000e700000002500 */
[----:B------:R-:W4:Y:S08]  /*00a0*/  S2UR UR6, SR_CTAID.Z ;  /* 0x00000000000679c3 */ /* 0x000f300000002700 */
[----:B------:R-:W4:Y:S01]  /*00b0*/  LDC R7, c[0x0][0x368] ;  /* 0x0000da00ff077b82 */ /* 0x000f220000000800 */
[----:B0-----:R-:W-:-:S05]  /*00c0*/  IMAD R2, R5, UR5, R2 ;  /* 0x0000000505027c24 */ /* 0x001fca000f8e0202 */
[----:B--2---:R-:W-:Y:S01]  /*00d0*/  ISETP.GE.AND P0, PT, R2, UR9, PT ;  /* 0x0000000902007c0c */ /* 0x004fe2000bf06270 */
[----:B-1----:R-:W-:-:S05]  /*00e0*/  IMAD R0, R3, UR4, R0 ;  /* 0x0000000403007c24 */ /* 0x002fca000f8e0200 */
[----:B------:R-:W-:Y:S01]  /*00f0*/  ISETP.GE.OR P0, PT, R0, UR8, P0 ;  /* 0x0000000800007c0c */ /* 0x000fe20008706670 */
[----:B----4-:R-:W-:-:S05]  /*0100*/  IMAD R3, R7, UR6, R4 ;  /* 0x0000000607037c24 */ /* 0x010fca000f8e0204 */
[----:B---3--:R-:W-:-:S13]  /*0110*/  ISETP.GE.OR P0, PT, R3, UR7, P0 ;  /* 0x0000000703007c0c */ /* 0x008fda0008706670 */
[----:B------:R-:W-:Y:S05]  /*0120*/  @P0 EXIT ;  /* 0x000000000000094d */ /* 0x000fea0003800000 */
[----:B------:R-:W0:Y:S01]  /*0130*/  LDCU UR6, c[0x0][0x394] ;  /* 0x00007280ff0677ac */ /* 0x000e220008000800 */
[----:B------:R-:W1:Y:S01]  /*0140*/  LDC.64 R4, c[0x0][0x380] ;  /* 0x0000e000ff047b82 */ /* 0x000e620000000a00 */
[--C-:B------:R-:W-:Y:S01]  /*0150*/  VIMNMX3 R6, R0, R2, R3.reuse, PT ;  /* 0x000000020006720f */ /* 0x100fe20003800103 */
[----:B------:R-:W-:Y:S01]  /*0160*/  IMAD R7, R2, UR7, R3 ;  /* 0x0000000702077c24 */ /* 0x000fe2000f8e0203 */
[----:B------:R-:W2:Y:S01]  /*0170*/  LDCU.64 UR4, c[0x0][0x358] ;  /* 0x00006b00ff0477ac */ /* 0x000ea20008000a00 */
[----:B------:R-:W-:Y:S02]  /*0180*/  BSSY.RECONVERGENT B0, `(.L_x_0) ;  /* 0x0000083000007945 */ /* 0x000fe40003800200 */
[----:B------:R-:W-:Y:S01]  /*0190*/  IMAD R7, R7, UR8, R0 ;  /* 0x0000000807077c24 */ /* 0x000fe2000f8e0200 */
[----:B0-----:R-:W-:-:S03]  /*01a0*/  ISETP.GE.AND P0, PT, R6, UR6, PT ;  /* 0x0000000606007c0c */ /* 0x001fc6000bf06270 */
[----:B-1----:R-:W-:-:S10]  /*01b0*/  IMAD.WIDE R4, R7, 0x4, R4 ;  /* 0x0000000407047825 */ /* 0x002fd400078e0204 */
[----:B--2---:R-:W-:Y:S05]  /*01c0*/  @P0 BRA `(.L_x_1) ;  /* 0x0000000400f80947 */ /* 0x004fea0003800000 */
[----:B------:R-:W-:Y:S01]  /*01d0*/  ISETP.GE.AND P0, PT, R0, UR6, PT ;  /* 0x0000000600007c0c */ /* 0x000fe2000bf06270 */
[----:B------:R-:W-:-:S12]  /*01e0*/  BSSY.RECONVERGENT B1, `(.L_x_2) ;  /* 0x000000a000017945 */ /* 0x000fd80003800200 */
[----:B------:R-:W-:Y:S02]  /*01f0*/  @P0 ISETP.GE.AND P1, PT, R2, UR6, PT ;  /* 0x0000000602000c0c */ /* 0x000fe4000bf26270 */
[----:B------:R-:W-:Y:S02]  /*0200*/  @!P0 IADD3 R6, PT, PT, -R0, UR6, RZ ;  /* 0x0000000600068c10 */ /* 0x000fe4000fffe1ff */
[----:B------:R-:W-:-:S04]  /*0210*/  @P0 SEL R0, R2, R3, !P1 ;  /* 0x0000000302000207 */ /* 0x000fc80004800000 */
[----:B------:R-:W-:Y:S02]  /*0220*/  @P0 IADD3 R6, PT, PT, -R0, UR6, RZ ;  /* 0x0000000600060c10 */ /* 0x000fe4000fffe1ff */
[----:B------:R-:W-:Y:S02]  /*0230*/  MOV R0, 0x280 ;  /* 0x0000028000007802 */ /* 0x000fe40000000f00 */
[----:B------:R-:W0:Y:S02]  /*0240*/  I2F.F64 R24, R6 ;  /* 0x0000000600187312 */ /* 0x000e240000201c00 */
[----:B0-----:R-:W-:-:S08]  /*0250*/  DADD R24, R24, -1 ;  /* 0xbff0000018187429 */ /* 0x001fd00000000000 */
[----:B------:R-:W-:-:S11]  /*0260*/  DADD R26, -RZ, |R24| ;  /* 0x00000000ff1a7229 */ /* 0x000fd60000000518 */
[----:B------:R-:W-:Y:S05]  /*0270*/  CALL.REL.NOINC `($_Z15spongeKernelOLDPfiiii$__internal_accurate_pow) ;  /* 0x0000001400687944 */ /* 0x000fea0003c00000 */
[----:B------:R-:W-:Y:S05]  /*0280*/  BSYNC.RECONVERGENT B1 ;  /* 0x0000000000017941 */ /* 0x000fea0003800200 */
.L_x_2:
[C---:B------:R-:W-:Y:S01]  /*0290*/  DADD R8, R24.reuse, 2 ;  /* 0x4000000018087429 */ /* 0x040fe20000000000 */
[----:B------:R-:W0:Y:S01]  /*02a0*/  LDCU UR7, c[0x0][0x394] ;  /* 0x00007280ff0777ac */ /* 0x000e220008000800 */
[----:B------:R-:W-:Y:S01]  /*02b0*/  DSETP.NEU.AND P1, PT, R24, RZ, PT ;  /* 0x000000ff1800722a */ /* 0x000fe20003f2d000 */
[----:B------:R-:W-:Y:S01]  /*02c0*/  BSSY.RECONVERGENT B1, `(.L_x_3) ;  /* 0x0000011000017945 */ /* 0x000fe20003800200 */
[----:B------:R-:W-:Y:S01]  /*02d0*/  MOV R0, 0x3d0 ;  /* 0x000003d000007802 */ /* 0x000fe20000000f00 */
[----:B------:R-:W-:Y:S01]  /*02e0*/  UMOV UR8, 0xa0000000 ;  /* 0xa000000000087882 */ /* 0x000fe20000000000 */
[----:B------:R-:W-:-:S04]  /*02f0*/  UMOV UR9, 0x3fbaf8e8 ;  /* 0x3fbaf8e800097882 */ /* 0x000fc80000000000 */
[----:B------:R-:W-:-:S04]  /*0300*/  LOP3.LUT R8, R9, 0x7ff00000, RZ, 0xc0, !PT ;  /* 0x7ff0000009087812 */ /* 0x000fc800078ec0ff */
[----:B------:R-:W-:Y:S02]  /*0310*/  ISETP.NE.AND P0, PT, R8, 0x7ff00000, PT ;  /* 0x7ff000000800780c */ /* 0x000fe40003f05270 */
[----:B------:R-:W-:Y:S01]  /*0320*/  @!P1 CS2R R6, SRZ ;  /* 0x0000000000069805 */ /* 0x000fe2000001ff00 */
[----:B0-----:R-:W0:Y:S10]  /*0330*/  I2F.F64 R8, UR7 ;  /* 0x0000000700087d12 */ /* 0x001e340008201c00 */
[----:B------:R-:W-:-:S02]  /*0340*/  DSETP.NEU.OR P0, PT, |R24|, +INF , P0 ;  /* 0x7ff000001800742a */ /* 0x000fc4000070d600 */
[----:B0-----:R-:W-:-:S12]  /*0350*/  DADD R26, -RZ, |R8| ;  /* 0x00000000ff1a7229 */ /* 0x001fd80000000508 */
[----:B------:R-:W-:Y:S02]  /*0360*/  @!P0 IMAD.MOV.U32 R6, RZ, RZ, 0x0 ;  /* 0x00000000ff068424 */ /* 0x000fe400078e00ff */
[----:B------:R-:W-:Y:S01]  /*0370*/  @!P0 IMAD.MOV.U32 R7, RZ, RZ, 0x7ff00000 ;  /* 0x7ff00000ff078424 */ /* 0x000fe200078e00ff */
[----:B------:R-:W-:-:S05]  /*0380*/  DSETP.NEU.AND P0, PT, R24, 1, PT ;  /* 0x3ff000001800742a */ /* 0x000fca0003f0d000 */
[----:B------:R-:W-:-:S10]  /*0390*/  DMUL R6, R6, -UR8 ;  /* 0x8000000806067c28 */ /* 0x000fd40008000000 */
[----:B------:R-:W-:Y:S02]  /*03a0*/  FSEL R24, R6, -1.084202172485504434e-19, P0 ;  /* 0xa000000006187808 */ /* 0x000fe40000000000 */
[----:B------:R-:W-:-:S07]  /*03b0*/  FSEL R25, R7, -1.4607210159301757812, P0 ;  /* 0xbfbaf8e807197808 */ /* 0x000fce0000000000 */
[----:B------:R-:W-:Y:S05]  /*03c0*/  CALL.REL.NOINC `($_Z15spongeKernelOLDPfiiii$__internal_accurate_pow) ;  /* 0x0000001400147944 */ /* 0x000fea0003c00000 */
[----:B------:R-:W-:Y:S05]  /*03d0*/  BSYNC.RECONVERGENT B1 ;  /* 0x0000000000017941 */ /* 0x000fea0003800200 */
.L_x_3:
[----:B------:R-:W0:Y:S01]  /*03e0*/  LDC R0, c[0x0][0x394] ;  /* 0x0000e500ff007b82 */ /* 0x000e220000000800 */
[----:B------:R-:W-:Y:S01]  /*03f0*/  BSSY.RECONVERGENT B1, `(.L_x_4) ;  /* 0x0000019000017945 */ /* 0x000fe20003800200 */
[C---:B0-----:R-:W-:Y:S02]  /*0400*/  ISETP.NE.AND P0, PT, R0.reuse, RZ, PT ;  /* 0x000000ff0000720c */ /* 0x041fe40003f05270 */
[----:B------:R-:W-:-:S11]  /*0410*/  ISETP.NE.AND P1, PT, R0, 0x1, PT ;  /* 0x000000010000780c */ /* 0x000fd60003f25270 */
[----:B------:R-:W-:-:S06]  /*0420*/  @!P0 CS2R R6, SRZ ;  /* 0x0000000000068805 */ /* 0x000fcc000001ff00 */
[----:B------:R-:W-:Y:S02]  /*0430*/  FSEL R9, R7, 1.875, P1 ;  /* 0x3ff0000007097808 */ /* 0x000fe40000800000 */
[----:B------:R-:W-:Y:S01]  /*0440*/  FSEL R8, R6, RZ, P1 ;  /* 0x000000ff06087208 */ /* 0x000fe20000800000 */
[----:B------:R-:W-:Y:S01]  /*0450*/  IMAD.MOV.U32 R6, RZ, RZ, 0x1 ;  /* 0x00000001ff067424 */ /* 0x000fe200078e00ff */
[----:B------:R-:W0:Y:S01]  /*0460*/  MUFU.RCP64H R7, R9 ;  /* 0x0000000900077308 */ /* 0x000e220000001800 */
[----:B------:R-:W-:-:S04]  /*0470*/  FSETP.GEU.AND P1, PT, |R25|, 6.5827683646048100446e-37, PT ;  /* 0x036000001900780b */ /* 0x000fc80003f2e200 */
[----:B0-----:R-:W-:-:S08]  /*0480*/  DFMA R10, -R8, R6, 1 ;  /* 0x3ff00000080a742b */ /* 0x001fd00000000106 */
[----:B------:R-:W-:-:S08]  /*0490*/  DFMA R10, R10, R10, R10 ;  /* 0x0000000a0a0a722b */ /* 0x000fd0000000000a */
[----:B------:R-:W-:-:S08]  /*04a0*/  DFMA R10, R6, R10, R6 ;  /* 0x0000000a060a722b */ /* 0x000fd00000000006 */
[----:B------:R-:W-:-:S08]  /*04b0*/  DFMA R6, -R8, R10, 1 ;  /* 0x3ff000000806742b */ /* 0x000fd0000000010a */
[----:B------:R-:W-:-:S08]  /*04c0*/  DFMA R6, R10, R6, R10 ;  /* 0x000000060a06722b */ /* 0x000fd0000000000a */
[----:B------:R-:W-:-:S08]  /*04d0*/  DMUL R10, R6, R24 ;  /* 0x00000018060a7228 */ /* 0x000fd00000000000 */
[----:B------:R-:W-:-:S08]  /*04e0*/  DFMA R12, -R8, R10, R24 ;  /* 0x0000000a080c722b */ /* 0x000fd00000000118 */
[----:B------:R-:W-:-:S10]  /*04f0*/  DFMA R6, R6, R12, R10 ;  /* 0x0000000c0606722b */ /* 0x000fd4000000000a */
[----:B------:R-:W-:-:S05]  /*0500*/  FFMA R0, RZ, R9, R7 ;  /* 0x00000009ff007223 */ /* 0x000fca0000000007 */
[----:B------:R-:W-:-:S13]  /*0510*/  FSETP.GT.AND P0, PT, |R0|, 1.469367938527859385e-39, PT ;  /* 0x001000000000780b */ /* 0x000fda0003f04200 */
[----:B------:R-:W-:Y:S05]  /*0520*/  @P0 BRA P1, `(.L_x_5) ;  /* 0x0000000000140947 */ /* 0x000fea0000800000 */
[----:B------:R-:W-:Y:S01]  /*0530*/  IMAD.MOV.U32 R11, RZ, RZ, R9 ;  /* 0x000000ffff0b7224 */ /* 0x000fe200078e0009 */
[----:B------:R-:W-:-:S07]  /*0540*/  MOV R0, 0x560 ;  /* 0x0000056000007802 */ /* 0x000fce0000000f00 */
[----:B------:R-:W-:Y:S05]  /*0550*/  CALL.REL.NOINC `($__internal_0_$__cuda_sm20_div_rn_f64_full) ;  /* 0x0000000c00347944 */ /* 0x000fea0003c00000 */
[----:B------:R-:W-:Y:S02]  /*0560*/  IMAD.MOV.U32 R6, RZ, RZ, R14 ;  /* 0x000000ffff067224 */ /* 0x000fe400078e000e */
[----:B------:R-:W-:-:S07]  /*0570*/  IMAD.MOV.U32 R7, RZ, RZ, R15 ;  /* 0x000000ffff077224 */ /* 0x000fce00078e000f */
.L_x_5:
[----:B------:R-:W-:Y:S05]  /*0580*/  BSYNC.RECONVERGENT B1 ;  /* 0x0000000000017941 */ /* 0x000fea0003800200 */
.L_x_4:
[----:B------:R-:W2:Y:S01]  /*0590*/  LDG.E R0, desc[UR4][R4.64] ;  /* 0x0000000404007981 */ /* 0x000ea2000c1e1900 */
[----:B------:R-:W-:Y:S01]  /*05a0*/  IMAD.MOV.U32 R8, RZ, RZ, 0x652b82fe ;  /* 0x652b82feff087424 */ /* 0x000fe200078e00ff */
[----:B------:R-:W-:Y:S01]  /*05b0*/  UMOV UR8, 0xfefa39ef ;  /* 0xfefa39ef00087882 */ /* 0x000fe20000000000 */
[----:B------:R-:W-:Y:S01]  /*05c0*/  IMAD.MOV.U32 R9, RZ, RZ, 0x3ff71547 ;  /* 0x3ff71547ff097424 */ /* 0x000fe200078e00ff */
[----:B------:R-:W-:Y:S01]  /*05d0*/  UMOV UR9, 0x3fe62e42 ;  /* 0x3fe62e4200097882 */ /* 0x000fe20000000000 */
[----:B------:R-:W-:Y:S01]  /*05e0*/  DADD R14, -RZ, -|R6| ;  /* 0x00000000ff0e7229 */ /* 0x000fe20000000d06 */
[----:B------:R-:W-:Y:S03]  /*05f0*/  BSSY.RECONVERGENT B1, `(.L_x_6) ;  /* 0x0000038000017945 */ /* 0x000fe60003800200 */
[----:B------:R-:W-:-:S06]  /*0600*/  DFMA R8, |R6|, -R8, 6.75539944105574400000e+15 ;  /* 0x433800000608742b */ /* 0x000fcc0000000a08 */
[----:B------:R-:W-:Y:S02]  /*0610*/  IMAD.MOV.U32 R16, RZ, RZ, R15 ;  /* 0x000000ffff107224 */ /* 0x000fe400078e000f */
[----:B------:R-:W-:-:S03]  /*0620*/  DADD R10, R8, -6.75539944105574400000e+15 ;  /* 0xc3380000080a7429 */ /* 0x000fc60000000000 */
[----:B------:R-:W-:-:S05]  /*0630*/  FSETP.GEU.AND P0, PT, |R16|, 4.1917929649353027344, PT ;  /* 0x4086232b1000780b */ /* 0x000fca0003f0e200 */
[----:B------:R-:W-:Y:S01]  /*0640*/  DFMA R12, R10, -UR8, -|R6| ;  /* 0x800000080a0c7c2b */ /* 0x000fe20008000c06 */
[----:B------:R-:W-:Y:S01]  /*0650*/  UMOV UR8, 0x3b39803f ;  /* 0x3b39803f00087882 */ /* 0x000fe20000000000 */
[----:B------:R-:W-:-:S06]  /*0660*/  UMOV UR9, 0x3c7abc9e ;  /* 0x3c7abc9e00097882 */ /* 0x000fcc0000000000 */
[----:B------:R-:W-:Y:S01]  /*0670*/  DFMA R10, R10, -UR8, R12 ;  /* 0x800000080a0a7c2b */ /* 0x000fe2000800000c */
[----:B------:R-:W-:Y:S01]  /*0680*/  UMOV UR8, 0x69ce2bdf ;  /* 0x69ce2bdf00087882 */ /* 0x000fe20000000000 */
[----:B------:R-:W-:Y:S01]  /*0690*/  IMAD.MOV.U32 R12, RZ, RZ, -0x35dec16 ;  /* 0xfca213eaff0c7424 */ /* 0x000fe200078e00ff */
[----:B------:R-:W-:Y:S01]  /*06a0*/  UMOV UR9, 0x3e5ade15 ;  /* 0x3e5ade1500097882 */ /* 0x000fe20000000000 */
[----:B------:R-:W-:-:S06]  /*06b0*/  IMAD.MOV.U32 R13, RZ, RZ, 0x3e928af3 ;  /* 0x3e928af3ff0d7424 */ /* 0x000fcc00078e00ff */
[----:B------:R-:W-:Y:S01]  /*06c0*/  DFMA R12, R10, UR8, R12 ;  /* 0x000000080a0c7c2b */ /* 0x000fe2000800000c */
[----:B------:R-:W-:Y:S01]  /*06d0*/  UMOV UR8, 0x62401315 ;  /* 0x6240131500087882 */ /* 0x000fe20000000000 */
[----:B------:R-:W-:-:S06]  /*06e0*/  UMOV UR9, 0x3ec71dee ;  /* 0x3ec71dee00097882 */ /* 0x000fcc0000000000 */
[----:B------:R-:W-:Y:S01]  /*06f0*/  DFMA R12, R10, R12, UR8 ;  /* 0x000000080a0c7e2b */ /* 0x000fe2000800000c */
        /* <DEDUP_REMOVED lines=20> */
[----:B------:R-:W-:-:S08]  /*0840*/  DFMA R12, R10, R12, UR8 ;  /* 0x000000080a0c7e2b */ /* 0x000fd0000800000c */
[----:B------:R-:W-:-:S08]  /*0850*/  DFMA R12, R10, R12, 1 ;  /* 0x3ff000000a0c742b */ /* 0x000fd0000000000c */
[----:B------:R-:W-:-:S10]  /*0860*/  DFMA R12, R10, R12, 1 ;  /* 0x3ff000000a0c742b */ /* 0x000fd4000000000c */
[----:B------:R-:W-:Y:S02]  /*0870*/  IMAD R15, R8, 0x100000, R13 ;  /* 0x00100000080f7824 */ /* 0x000fe400078e020d */
[----:B------:R-:W-:Y:S01]  /*0880*/  IMAD.MOV.U32 R14, RZ, RZ, R12 ;  /* 0x000000ffff0e7224 */ /* 0x000fe200078e000c */
[----:B--2---:R0:W1:Y:S01]  /*0890*/  F2F.F64.F32 R10, R0 ;  /* 0x00000000000a7310 */ /* 0x0040620000201800 */
[----:B------:R-:W-:Y:S05]  /*08a0*/  @!P0 BRA `(.L_x_7) ;  /* 0x0000000000308947 */ /* 0x000fea0003800000 */
[----:B------:R-:W-:Y:S01]  /*08b0*/  FSETP.GEU.AND P1, PT, |R16|, 4.2275390625, PT ;  /* 0x408748001000780b */ /* 0x000fe20003f2e200 */
[C---:B------:R-:W-:Y:S02]  /*08c0*/  DADD R14, -|R6|.reuse, +INF ;  /* 0x7ff00000060e7429 */ /* 0x040fe40000000300 */
[----:B------:R-:W-:-:S08]  /*08d0*/  DSETP.NE.AND P0, PT, R6, RZ, PT ;  /* 0x000000ff0600722a */ /* 0x000fd00003f05000 */
[----:B------:R-:W-:Y:S02]  /*08e0*/  FSEL R14, R14, RZ, !P0 ;  /* 0x000000ff0e0e7208 */ /* 0x000fe40004000000 */
[----:B0-----:R-:W-:Y:S02]  /*08f0*/  @!P1 LEA.HI R0, R8, R8, RZ, 0x1 ;  /* 0x0000000808009211 */ /* 0x001fe400078f08ff */
[----:B------:R-:W-:Y:S02]  /*0900*/  FSEL R15, R15, RZ, !P0 ;  /* 0x000000ff0f0f7208 */ /* 0x000fe40004000000 */
[----:B------:R-:W-:-:S05]  /*0910*/  @!P1 SHF.R.S32.HI R7, RZ, 0x1, R0 ;  /* 0x00000001ff079819 */ /* 0x000fca0000011400 */
[----:B------:R-:W-:Y:S02]  /*0920*/  @!P1 IMAD.IADD R6, R8, 0x1, -R7 ;  /* 0x0000000108069824 */ /* 0x000fe400078e0a07 */
[----:B------:R-:W-:-:S03]  /*0930*/  @!P1 IMAD R13, R7, 0x100000, R13 ;  /* 0x00100000070d9824 */ /* 0x000fc600078e020d */
[----:B------:R-:W-:Y:S01]  /*0940*/  @!P1 LEA R7, R6, 0x3ff00000, 0x14 ;  /* 0x3ff0000006079811 */ /* 0x000fe200078ea0ff */
[----:B------:R-:W-:-:S06]  /*0950*/  @!P1 IMAD.MOV.U32 R6, RZ, RZ, RZ ;  /* 0x000000ffff069224 */ /* 0x000fcc00078e00ff */
[----:B------:R-:W-:-:S11]  /*0960*/  @!P1 DMUL R14, R12, R6 ;  /* 0x000000060c0e9228 */ /* 0x000fd60000000000 */
.L_x_7:
[----:B------:R-:W-:Y:S05]  /*0970*/  BSYNC.RECONVERGENT B1 ;  /* 0x0000000000017941 */ /* 0x000fea0003800200 */
.L_x_6:
[----:B-1----:R-:W-:-:S10]  /*0980*/  DMUL R10, R10, R14 ;  /* 0x0000000e0a0a7228 */ /* 0x002fd40000000000 */
[----:B------:R-:W1:Y:S02]  /*0990*/  F2F.F32.F64 R11, R10 ;  /* 0x0000000a000b7310 */ /* 0x000e640000301000 */
[----:B-1----:R1:W-:Y:S02]  /*09a0*/  STG.E desc[UR4][R4.64], R11 ;  /* 0x0000000b04007986 */ /* 0x0023e4000c101904 */
.L_x_1:
[----:B------:R-:W-:Y:S05]  /*09b0*/  BSYNC.RECONVERGENT B0 ;  /* 0x0000000000007941 */ /* 0x000fea0003800200 */
.L_x_0:
[----:B------:R-:W2:Y:S01]  /*09c0*/  LDCU UR9, c[0x0][0x38c] ;  /* 0x00007180ff0977ac */ /* 0x000ea20008000800 */
[----:B------:R-:W2:Y:S02]  /*09d0*/  LDCU.64 UR10, c[0x0][0x390] ;  /* 0x00007200ff0a77ac */ /* 0x000ea40008000a00 */
[----:B--2---:R-:W-:Y:S02]  /*09e0*/  UIADD3 UR8, UPT, UPT, UR9, -UR11, URZ ;  /* 0x8000000b09087290 */ /* 0x004fe4000fffe0ff */
[----:B------:R-:W-:-:S04]  /*09f0*/  UIADD3 UR7, UPT, UPT, UR10, -UR11, URZ ;  /* 0x8000000b0a077290 */ /* 0x000fc8000fffe0ff */
[----:B------:R-:W-:Y:S02]  /*0a00*/  ISETP.GT.AND P0, PT, R2, UR8, PT ;  /* 0x0000000802007c0c */ /* 0x000fe4000bf04270 */
[----:B------:R-:W-:-:S13]  /*0a10*/  ISETP.LE.AND P1, PT, R3, UR7, PT ;  /* 0x0000000703007c0c */ /* 0x000fda000bf23270 */
[----:B------:R-:W-:Y:S05]  /*0a20*/  @!P0 EXIT P1 ;  /* 0x000000000000894d */ /* 0x000fea0000800000 */
[C---:B------:R-:W-:Y:S01]  /*0a30*/  ISETP.GT.AND P0, PT, R2.reuse, UR8, PT ;  /* 0x0000000802007c0c */ /* 0x040fe2000bf04270 */
[----:B------:R-:W-:Y:S01]  /*0a40*/  VIADD R2, R2, -UR9 ;  /* 0x8000000902027c36 */ /* 0x000fe20008000000 */
[----:B------:R-:W-:Y:S01]  /*0a50*/  BSSY.RECONVERGENT B0, `(.L_x_8) ;  /* 0x0000008000007945 */ /* 0x000fe20003800200 */
[----:B0-----:R-:W-:-:S10]  /*0a60*/  MOV R0, 0xad0 ;  /* 0x00000ad000007802 */ /* 0x001fd40000000f00 */
[----:B------:R-:W-:-:S04]  /*0a70*/  @!P0 VIADD R2, R3, -UR10 ;  /* 0x8000000a03028c36 */ /* 0x000fc80008000000 */
[----:B------:R-:W-:-:S04]  /*0a80*/  VIADD R6, R2, UR11 ;  /* 0x0000000b02067c36 */ /* 0x000fc80008000000 */
[----:B------:R-:W0:Y:S02]  /*0a90*/  I2F.F64 R2, R6 ;  /* 0x0000000600027312 */ /* 0x000e240000201c00 */
[----:B0-----:R-:W-:-:S08]  /*0aa0*/  DADD R2, R2, -1 ;  /* 0xbff0000002027429 */ /* 0x001fd00000000000 */
[----:B------:R-:W-:-:S11]  /*0ab0*/  DADD R26, -RZ, |R2| ;  /* 0x00000000ff1a7229 */ /* 0x000fd60000000502 */
[----:B-1----:R-:W-:Y:S05]  /*0ac0*/  CALL.REL.NOINC `($_Z15spongeKernelOLDPfiiii$__internal_accurate_pow) ;  /* 0x0000000c00547944 */ /* 0x002fea0003c00000 */
[----:B------:R-:W-:Y:S05]  /*0ad0*/  BSYNC.RECONVERGENT B0 ;  /* 0x0000000000007941 */ /* 0x000fea0003800200 */
.L_x_8:
[C---:B------:R-:W-:Y:S01]  /*0ae0*/  DADD R8, R2.reuse, 2 ;  /* 0x4000000002087429 */ /* 0x040fe20000000000 */
[----:B------:R-:W0:Y:S01]  /*0af0*/  LDCU UR6, c[0x0][0x394] ;  /* 0x00007280ff0677ac */ /* 0x000e220008000800 */
[----:B------:R-:W-:Y:S01]  /*0b00*/  DSETP.NEU.AND P1, PT, R2, RZ, PT ;  /* 0x000000ff0200722a */ /* 0x000fe20003f2d000 */
[----:B------:R-:W-:Y:S01]  /*0b10*/  BSSY.RECONVERGENT B0, `(.L_x_9) ;  /* 0x0000011000007945 */ /* 0x000fe20003800200 */
[----:B------:R-:W-:Y:S01]  /*0b20*/  MOV R0, 0xc20 ;  /* 0x00000c2000007802 */ /* 0x000fe20000000f00 */
[----:B------:R-:W-:-:S05]  /*0b30*/  UMOV UR7, 0x3fbaf8e8 ;  /* 0x3fbaf8e800077882 */ /* 0x000fca0000000000 */
[----:B------:R-:W-:-:S04]  /*0b40*/  LOP3.LUT R8, R9, 0x7ff00000, RZ, 0xc0, !PT ;  /* 0x7ff0000009087812 */ /* 0x000fc800078ec0ff */
[----:B------:R-:W-:Y:S02]  /*0b50*/  ISETP.NE.AND P0, PT, R8, 0x7ff00000, PT ;  /* 0x7ff000000800780c */ /* 0x000fe40003f05270 */
[----:B------:R-:W-:Y:S01]  /*0b60*/  @!P1 CS2R R6, SRZ ;  /* 0x0000000000069805 */ /* 0x000fe2000001ff00 */
[----:B0-----:R-:W0:Y:S01]  /*0b70*/  I2F.F64 R8, UR6 ;  /* 0x0000000600087d12 */ /* 0x001e220008201c00 */
[----:B------:R-:W-:-:S09]  /*0b80*/  UMOV UR6, 0xa0000000 ;  /* 0xa000000000067882 */ /* 0x000fd20000000000 */
[----:B------:R-:W-:Y:S02]  /*0b90*/  DSETP.NEU.OR P0, PT, |R2|, +INF , P0 ;  /* 0x7ff000000200742a */ /* 0x000fe4000070d600 */
        /* <DEDUP_REMOVED lines=9> */
.L_x_9:
        /* <DEDUP_REMOVED lines=22> */
[----:B------:R-:W-:Y:S01]  /*0d90*/  MOV R0, 0xdd0 ;  /* 0x00000dd000007802 */ /* 0x000fe20000000f00 */
[----:B------:R-:W-:Y:S02]  /*0da0*/  IMAD.MOV.U32 R25, RZ, RZ, R3 ;  /* 0x000000ffff197224 */ /* 0x000fe400078e0003 */
[----:B------:R-:W-:-:S07]  /*0db0*/  IMAD.MOV.U32 R11, RZ, RZ, R9 ;  /* 0x000000ffff0b7224 */ /* 0x000fce00078e0009 */
[----:B------:R-:W-:Y:S05]  /*0dc0*/  CALL.REL.NOINC `($__internal_0_$__cuda_sm20_div_rn_f64_full) ;  /* 0x0000000400187944 */ /* 0x000fea0003c00000 */
[----:B------:R-:W-:Y:S02]  /*0dd0*/  IMAD.MOV.U32 R6, RZ, RZ, R14 ;  /* 0x000000ffff067224 */ /* 0x000fe400078e000e */
[----:B------:R-:W-:-:S07]  /*0de0*/  IMAD.MOV.U32 R7, RZ, RZ, R15 ;  /* 0x000000ffff077224 */ /* 0x000fce00078e000f */
.L_x_11:
[----:B------:R-:W-:Y:S05]  /*0df0*/  BSYNC.RECONVERGENT B0 ;  /* 0x0000000000007941 */ /* 0x000fea0003800200 */
.L_x_10:
        /* <DEDUP_REMOVED lines=8> */
[----:B------:R-:W-:Y:S02]  /*0e80*/  FSETP.GEU.AND P0, PT, |R15|, 4.1917929649353027344, PT ;  /* 0x4086232b0f00780b */ /* 0x000fe40003f0e200 */
[----:B------:R-:W-:-:S08]  /*0e90*/  DADD R8, R2, -6.75539944105574400000e+15 ;  /* 0xc338000002087429 */ /* 0x000fd00000000000 */
        /* <DEDUP_REMOVED lines=43> */
[----:B0-----:R-:W-:Y:S01]  /*1150*/  @!P1 LEA.HI R0, R2, R2, RZ, 0x1 ;  /* 0x0000000202009211 */ /* 0x001fe200078f08ff */
[----:B------:R-:W-:Y:S01]  /*1160*/  @!P1 IMAD.MOV.U32 R6, RZ, RZ, RZ ;  /* 0x000000ffff069224 */ /* 0x000fe200078e00ff */
[----:B------:R-:W-:Y:S02]  /*1170*/  FSEL R9, R9, RZ, !P0 ;  /* 0x000000ff09097208 */ /* 0x000fe40004000000 */
[----:B------:R-:W-:-:S05]  /*1180*/  @!P1 SHF.R.S32.HI R3, RZ, 0x1, R0 ;  /* 0x00000001ff039819 */ /* 0x000fca0000011400 */
[----:B------:R-:W-:Y:S02]  /*1190*/  @!P1 IMAD.IADD R2, R2, 0x1, -R3 ;  /* 0x0000000102029824 */ /* 0x000fe400078e0a03 */
[----:B------:R-:W-:-:S03]  /*11a0*/  @!P1 IMAD R3, R3, 0x100000, R13 ;  /* 0x0010000003039824 */ /* 0x000fc600078e020d */
[----:B------:R-:W-:Y:S01]  /*11b0*/  @!P1 LEA R7, R2, 0x3ff00000, 0x14 ;  /* 0x3ff0000002079811 */ /* 0x000fe200078ea0ff */
[----:B------:R-:W-:-:S06]  /*11c0*/  @!P1 IMAD.MOV.U32 R2, RZ, RZ, R12 ;  /* 0x000000ffff029224 */ /* 0x000fcc00078e000c */
[----:B------:R-:W-:-:S11]  /*11d0*/  @!P1 DMUL R8, R2, R6 ;  /* 0x0000000602089228 */ /* 0x000fd60000000000 */
.L_x_13:
[----:B------:R-:W-:Y:S05]  /*11e0*/  BSYNC.RECONVERGENT B0 ;  /* 0x0000000000007941 */ /* 0x000fea0003800200 */
.L_x_12:
[----:B-1----:R-:W-:-:S10]  /*11f0*/  DMUL R10, R10, R8 ;  /* 0x000000080a0a7228 */ /* 0x002fd40000000000 */
[----:B------:R-:W1:Y:S02]  /*1200*/  F2F.F32.F64 R11, R10 ;  /* 0x0000000a000b7310 */ /* 0x000e640000301000 */
[----:B-1----:R-:W-:Y:S01]  /*1210*/  STG.E desc[UR4][R4.64], R11 ;  /* 0x0000000b04007986 */ /* 0x002fe2000c101904 */
[----:B------:R-:W-:Y:S05]  /*1220*/  EXIT ;  /* 0x000000000000794d */ /* 0x000fea0003800000 */
        .weak           $__internal_0_$__cuda_sm20_div_rn_f64_full
        .type           $__internal_0_$__cuda_sm20_div_rn_f64_full,@function
        .size           $__internal_0_$__cuda_sm20_div_rn_f64_full,($_Z15spongeKernelOLDPfiiii$__internal_accurate_pow - $__internal_0_$__cuda_sm20_div_rn_f64_full)
$__internal_0_$__cuda_sm20_div_rn_f64_full:
[C---:B------:R-:W-:Y:S01]  /*1230*/  FSETP.GEU.AND P0, PT, |R11|.reuse, 1.469367938527859385e-39, PT ;  /* 0x001000000b00780b */ /* 0x040fe20003f0e200 */
[--C-:B------:R-:W-:Y:S01]  /*1240*/  IMAD.MOV.U32 R10, RZ, RZ, R8.reuse ;  /* 0x000000ffff0a7224 */ /* 0x100fe200078e0008 */
[C---:B------:R-:W-:Y:S01]  /*1250*/  LOP3.LUT R12, R11.reuse, 0x800fffff, RZ, 0xc0, !PT ;  /* 0x800fffff0b0c7812 */ /* 0x040fe200078ec0ff */
[----:B------:R-:W-:Y:S01]  /*1260*/  IMAD.MOV.U32 R9, RZ, RZ, R25 ;  /* 0x000000ffff097224 */ /* 0x000fe200078e0019 */
[----:B------:R-:W-:Y:S01]  /*1270*/  LOP3.LUT R20, R11, 0x7ff00000, RZ, 0xc0, !PT ;  /* 0x7ff000000b147812 */ /* 0x000fe200078ec0ff */
[----:B------:R-:W-:Y:S01]  /*1280*/  IMAD.MOV.U32 R16, RZ, RZ, 0x1 ;  /* 0x00000001ff107424 */ /* 0x000fe200078e00ff */
[----:B------:R-:W-:Y:S01]  /*1290*/  LOP3.LUT R13, R12, 0x3ff00000, RZ, 0xfc, !PT ;  /* 0x3ff000000c0d7812 */ /* 0x000fe200078efcff */
[----:B------:R-:W-:Y:S01]  /*12a0*/  IMAD.MOV.U32 R12, RZ, RZ, R8 ;  /* 0x000000ffff0c7224 */ /* 0x000fe200078e0008 */
[C---:B------:R-:W-:Y:S01]  /*12b0*/  FSETP.GEU.AND P2, PT, |R9|.reuse, 1.469367938527859385e-39, PT ;  /* 0x001000000900780b */ /* 0x040fe20003f4e200 */
[----:B------:R-:W-:Y:S01]  /*12c0*/  IMAD.MOV.U32 R8, RZ, RZ, R24 ;  /* 0x000000ffff087224 */ /* 0x000fe200078e0018 */
[----:B------:R-:W-:Y:S01]  /*12d0*/  LOP3.LUT R15, R9, 0x7ff00000, RZ, 0xc0, !PT ;  /* 0x7ff00000090f7812 */ /* 0x000fe200078ec0ff */
[----:B------:R-:W-:Y:S02]  /*12e0*/  BSSY.RECONVERGENT B2, `(.L_x_14) ;  /* 0x0000050000027945 */ /* 0x000fe40003800200 */
[----:B------:R-:W-:Y:S01]  /*12f0*/  @!P0 DMUL R12, R10, 8.98846567431157953865e+307 ;  /* 0x7fe000000a0c8828 */ /* 0x000fe20000000000 */
[----:B------:R-:W-:-:S05]  /*1300*/  ISETP.GE.U32.AND P1, PT, R15, R20, PT ;  /* 0x000000140f00720c */ /* 0x000fca0003f26070 */
[----:B------:R-:W0:Y:S02]  /*1310*/  MUFU.RCP64H R17, R13 ;  /* 0x0000000d00117308 */ /* 0x000e240000001800 */
[----:B------:R-:W-:-:S04]  /*1320*/  @!P2 LOP3.LUT R14, R11, 0x7ff00000, RZ, 0xc0, !PT ;  /* 0x7ff000000b0ea812 */ /* 0x000fc800078ec0ff */
[----:B------:R-:W-:Y:S01]  /*1330*/  @!P2 ISETP.GE.U32.AND P3, PT, R15, R14, PT ;  /* 0x0000000e0f00a20c */ /* 0x000fe20003f66070 */
[----:B------:R-:W-:-:S05]  /*1340*/  IMAD.MOV.U32 R14, RZ, RZ, 0x1ca00000 ;  /* 0x1ca00000ff0e7424 */ /* 0x000fca00078e00ff */
[----:B------:R-:W-:-:S04]  /*1350*/  @!P2 SEL R19, R14, 0x63400000, !P3 ;  /* 0x634000000e13a807 */ /* 0x000fc80005800000 */
[----:B------:R-:W-:Y:S01]  /*1360*/  @!P2 LOP3.LUT R22, R19, 0x80000000, R9, 0xf8, !PT ;  /* 0x800000001316a812 */ /* 0x000fe200078ef809 */
[----:B0-----:R-:W-:-:S03]  /*1370*/  DFMA R6, R16, -R12, 1 ;  /* 0x3ff000001006742b */ /* 0x001fc6000000080c */
[----:B------:R-:W-:Y:S01]  /*1380*/  @!P2 LOP3.LUT R23, R22, 0x100000, RZ, 0xfc, !PT ;  /* 0x001000001617a812 */ /* 0x000fe200078efcff */
[----:B------:R-:W-:-:S04]  /*1390*/  @!P2 IMAD.MOV.U32 R22, RZ, RZ, RZ ;  /* 0x000000ffff16a224 */ /* 0x000fc800078e00ff */
[----:B------:R-:W-:-:S08]  /*13a0*/  DFMA R6, R6, R6, R6 ;  /* 0x000000060606722b */ /* 0x000fd00000000006 */
[----:B------:R-:W-:Y:S01]  /*13b0*/  DFMA R16, R16, R6, R16 ;  /* 0x000000061010722b */ /* 0x000fe20000000010 */
[----:B------:R-:W-:Y:S01]  /*13c0*/  SEL R7, R14, 0x63400000, !P1 ;  /* 0x634000000e077807 */ /* 0x000fe20004800000 */
[----:B------:R-:W-:-:S03]  /*13d0*/  IMAD.MOV.U32 R6, RZ, RZ, R8 ;  /* 0x000000ffff067224 */ /* 0x000fc600078e0008 */
[----:B------:R-:W-:-:S03]  /*13e0*/  LOP3.LUT R7, R7, 0x800fffff, R9, 0xf8, !PT ;  /* 0x800fffff07077812 */ /* 0x000fc600078ef809 */
[----:B------:R-:W-:-:S03]  /*13f0*/  DFMA R18, R16, -R12, 1 ;  /* 0x3ff000001012742b */ /* 0x000fc6000000080c */
[----:B------:R-:W-:Y:S01]  /*1400*/  @!P2 DFMA R6, R6, 2, -R22 ;  /* 0x400000000606a82b */ /* 0x000fe20000000816 */
[----:B------:R-:W-:-:S04]  /*1410*/  IMAD.MOV.U32 R22, RZ, RZ, R15 ;  /* 0x000000ffff167224 */ /* 0x000fc800078e000f */
[----:B------:R-:W-:Y:S01]  /*1420*/  DFMA R16, R16, R18, R16 ;  /* 0x000000121010722b */ /* 0x000fe20000000010 */
[----:B------:R-:W-:Y:S01]  /*1430*/  IMAD.MOV.U32 R23, RZ, RZ, R20 ;  /* 0x000000ffff177224 */ /* 0x000fe200078e0014 */
[----:B------:R-:W-:-:S03]  /*1440*/  @!P0 LOP3.LUT R23, R13, 0x7ff00000, RZ, 0xc0, !PT ;  /* 0x7ff000000d178812 */ /* 0x000fc600078ec0ff */
[----:B------:R-:W-:Y:S02]  /*1450*/  @!P2 LOP3.LUT R22, R7, 0x7ff00000, RZ, 0xc0, !PT ;  /* 0x7ff000000716a812 */ /* 0x000fe400078ec0ff */
[----:B------:R-:W-:Y:S01]  /*1460*/  VIADD R25, R23, 0xffffffff ;  /* 0xffffffff17197836 */ /* 0x000fe20000000000 */
[----:B------:R-:W-:Y:S02]  /*1470*/  DMUL R18, R16, R6 ;  /* 0x0000000610127228 */ /* 0x000fe40000000000 */
[----:B------:R-:W-:-:S05]  /*1480*/  VIADD R24, R22, 0xffffffff ;  /* 0xffffffff16187836 */ /* 0x000fca0000000000 */
[----:B------:R-:W-:Y:S01]  /*1490*/  ISETP.GT.U32.AND P0, PT, R24, 0x7feffffe, PT ;  /* 0x7feffffe1800780c */ /* 0x000fe20003f04070 */
[----:B------:R-:W-:-:S03]  /*14a0*/  DFMA R20, R18, -R12, R6 ;  /* 0x8000000c1214722b */ /* 0x000fc60000000006 */
[----:B------:R-:W-:-:S05]  /*14b0*/  ISETP.GT.U32.OR P0, PT, R25, 0x7feffffe, P0 ;  /* 0x7feffffe1900780c */ /* 0x000fca0000704470 */
[----:B------:R-:W-:-:S08]  /*14c0*/  DFMA R16, R16, R20, R18 ;  /* 0x000000141010722b */ /* 0x000fd00000000012 */
[----:B------:R-:W-:Y:S05]  /*14d0*/  @P0 BRA `(.L_x_15) ;  /* 0x00000000006c0947 */ /* 0x000fea0003800000 */
[----:B------:R-:W-:-:S04]  /*14e0*/  LOP3.LUT R18, R11, 0x7ff00000, RZ, 0xc0, !PT ;  /* 0x7ff000000b127812 */ /* 0x000fc800078ec0ff */
[CC--:B------:R-:W-:Y:S02]  /*14f0*/  VIADDMNMX R8, R15.reuse, -R18.reuse, 0xb9600000, !PT ;  /* 0xb96000000f087446 */ /* 0x0c0fe40007800912 */
[----:B------:R-:W-:Y:S02]  /*1500*/  ISETP.GE.U32.AND P0, PT, R15, R18, PT ;  /* 0x000000120f00720c */ /* 0x000fe40003f06070 */
[----:B------:R-:W-:Y:S02]  /*1510*/  VIMNMX R8, PT, PT, R8, 0x46a00000, PT ;  /* 0x46a0000008087848 */ /* 0x000fe40003fe0100 */
[----:B------:R-:W-:-:S05]  /*1520*/  SEL R9, R14, 0x63400000, !P0 ;  /* 0x634000000e097807 */ /* 0x000fca0004000000 */
[----:B------:R-:W-:Y:S02]  /*1530*/  IMAD.IADD R18, R8, 0x1, -R9 ;  /* 0x0000000108127824 */ /* 0x000fe400078e0a09 */
[----:B------:R-:W-:Y:S02]  /*1540*/  IMAD.MOV.U32 R8, RZ, RZ, RZ ;  /* 0x000000ffff087224 */ /* 0x000fe400078e00ff */
[----:B------:R-:W-:-:S06]  /*1550*/  VIADD R9, R18, 0x7fe00000 ;  /* 0x7fe0000012097836 */ /* 0x000fcc0000000000 */
[----:B------:R-:W-:-:S10]  /*1560*/  DMUL R14, R16, R8 ;  /* 0x00000008100e7228 */ /* 0x000fd40000000000 */
[----:B------:R-:W-:-:S13]  /*1570*/  FSETP.GTU.AND P0, PT, |R15|, 1.469367938527859385e-39, PT ;  /* 0x001000000f00780b */ /* 0x000fda0003f0c200 */
[----:B------:R-:W-:Y:S05]  /*1580*/  @P0 BRA `(.L_x_16) ;  /* 0x0000000000940947 */ /* 0x000fea0003800000 */
[----:B------:R-:W-:Y:S01]  /*1590*/  DFMA R6, R16, -R12, R6 ;  /* 0x8000000c1006722b */ /* 0x000fe20000000006 */
[----:B------:R-:W-:-:S09]  /*15a0*/  IMAD.MOV.U32 R8, RZ, RZ, RZ ;  /* 0x000000ffff087224 */ /* 0x000fd200078e00ff */
[C---:B------:R-:W-:Y:S02]  /*15b0*/  FSETP.NEU.AND P0, PT, R7.reuse, RZ, PT ;  /* 0x000000ff0700720b */ /* 0x040fe40003f0d000 */
[----:B------:R-:W-:-:S04]  /*15c0*/  LOP3.LUT R11, R7, 0x80000000, R11, 0x48, !PT ;  /* 0x80000000070b7812 */ /* 0x000fc800078e480b */
[----:B------:R-:W-:-:S07]  /*15d0*/  LOP3.LUT R9, R11, R9, RZ, 0xfc, !PT ;  /* 0x000000090b097212 */ /* 0x000fce00078efcff */
[----:B------:R-:W-:Y:S05]  /*15e0*/  @!P0 BRA `(.L_x_16) ;  /* 0x00000000007c8947 */ /* 0x000fea0003800000 */
[----:B------:R-:W-:Y:S01]  /*15f0*/  IMAD.MOV R7, RZ, RZ, -R18 ;  /* 0x000000ffff077224 */ /* 0x000fe200078e0a12 */
[----:B------:R-:W-:Y:S01]  /*1600*/  DMUL.RP R8, R16, R8 ;  /* 0x0000000810087228 */ /* 0x000fe20000008000 */
[----:B------:R-:W-:-:S06]  /*1610*/  IMAD.MOV.U32 R6, RZ, RZ, RZ ;  /* 0x000000ffff067224 */ /* 0x000fcc00078e00ff */
[----:B------:R-:W-:-:S03]  /*1620*/  DFMA R6, R14, -R6, R16 ;  /* 0x800000060e06722b */ /* 0x000fc60000000010 */
[----:B------:R-:W-:-:S03]  /*1630*/  LOP3.LUT R11, R9, R11, RZ, 0x3c, !PT ;  /* 0x0000000b090b7212 */ /* 0x000fc600078e3cff */
[----:B------:R-:W-:-:S04]  /*1640*/  IADD3 R6, PT, PT, -R18, -0x43300000, RZ ;  /* 0xbcd0000012067810 */ /* 0x000fc80007ffe1ff */
[----:B------:R-:W-:-:S04]  /*1650*/  FSETP.NEU.AND P0, PT, |R7|, R6, PT ;  /* 0x000000060700720b */ /* 0x000fc80003f0d200 */
[----:B------:R-:W-:Y:S02]  /*1660*/  FSEL R14, R8, R14, !P0 ;  /* 0x0000000e080e7208 */ /* 0x000fe40004000000 */
[----:B------:R-:W-:Y:S01]  /*1670*/  FSEL R15, R11, R15, !P0 ;  /* 0x0000000f0b0f7208 */ /* 0x000fe20004000000 */
[----:B------:R-:W-:Y:S06]  /*1680*/  BRA `(.L_x_16) ;  /* 0x0000000000547947 */ /* 0x000fec0003800000 */
.L_x_15:
[----:B------:R-:W-:-:S14]  /*1690*/  DSETP.NAN.AND P0, PT, R8, R8, PT ;  /* 0x000000080800722a */ /* 0x000fdc0003f08000 */
[----:B------:R-:W-:Y:S05]  /*16a0*/  @P0 BRA `(.L_x_17) ;  /* 0x0000000000440947 */ /* 0x000fea0003800000 */
[----:B------:R-:W-:-:S14]  /*16b0*/  DSETP.NAN.AND P0, PT, R10, R10, PT ;  /* 0x0000000a0a00722a */ /* 0x000fdc0003f08000 */
[----:B------:R-:W-:Y:S05]  /*16c0*/  @P0 BRA `(.L_x_18) ;  /* 0x0000000000300947 */ /* 0x000fea0003800000 */
[----:B------:R-:W-:Y:S01]  /*16d0*/  ISETP.NE.AND P0, PT, R22, R23, PT ;  /* 0x000000171600720c */ /* 0x000fe20003f05270 */
[----:B------:R-:W-:Y:S02]  /*16e0*/  IMAD.MOV.U32 R14, RZ, RZ, 0x0 ;  /* 0x00000000ff0e7424 */ /* 0x000fe400078e00ff */
[----:B------:R-:W-:-:S10]  /*16f0*/  IMAD.MOV.U32 R15, RZ, RZ, -0x80000 ;  /* 0xfff80000ff0f7424 */ /* 0x000fd400078e00ff */
[----:B------:R-:W-:Y:S05]  /*1700*/  @!P0 BRA `(.L_x_16) ;  /* 0x0000000000348947 */ /* 0x000fea0003800000 */
[----:B------:R-:W-:Y:S02]  /*1710*/  ISETP.NE.AND P0, PT, R22, 0x7ff00000, PT ;  /* 0x7ff000001600780c */ /* 0x000fe40003f05270 */
[----:B------:R-:W-:Y:S02]  /*1720*/  LOP3.LUT R15, R9, 0x80000000, R11, 0x48, !PT ;  /* 0x80000000090f7812 */ /* 0x000fe400078e480b */
[----:B------:R-:W-:-:S13]  /*1730*/  ISETP.EQ.OR P0, PT, R23, RZ, !P0 ;  /* 0x000000ff1700720c */ /* 0x000fda0004702670 */
[----:B------:R-:W-:Y:S01]  /*1740*/  @P0 LOP3.LUT R6, R15, 0x7ff00000, RZ, 0xfc, !PT ;  /* 0x7ff000000f060812 */ /* 0x000fe200078efcff */
[----:B------:R-:W-:Y:S02]  /*1750*/  @!P0 IMAD.MOV.U32 R14, RZ, RZ, RZ ;  /* 0x000000ffff0e8224 */ /* 0x000fe400078e00ff */
[----:B------:R-:W-:Y:S02]  /*1760*/  @P0 IMAD.MOV.U32 R14, RZ, RZ, RZ ;  /* 0x000000ffff0e0224 */ /* 0x000fe400078e00ff */
[----:B------:R-:W-:Y:S01]  /*1770*/  @P0 IMAD.MOV.U32 R15, RZ, RZ, R6 ;  /* 0x000000ffff0f0224 */ /* 0x000fe200078e0006 */
[----:B------:R-:W-:Y:S06]  /*1780*/  BRA `(.L_x_16) ;  /* 0x0000000000147947 */ /* 0x000fec0003800000 */
.L_x_18:
[----:B------:R-:W-:Y:S01]  /*1790*/  LOP3.LUT R15, R11, 0x80000, RZ, 0xfc, !PT ;  /* 0x000800000b0f7812 */ /* 0x000fe200078efcff */
[----:B------:R-:W-:Y:S01]  /*17a0*/  IMAD.MOV.U32 R14, RZ, RZ, R10 ;  /* 0x000000ffff0e7224 */ /* 0x000fe200078e000a */
[----:B------:R-:W-:Y:S06]  /*17b0*/  BRA `(.L_x_16) ;  /* 0x0000000000087947 */ /* 0x000fec0003800000 */
.L_x_17:
[----:B------:R-:W-:Y:S01]  /*17c0*/  LOP3.LUT R15, R9, 0x80000, RZ, 0xfc, !PT ;  /* 0x00080000090f7812 */ /* 0x000fe200078efcff */
[----:B------:R-:W-:-:S07]  /*17d0*/  IMAD.MOV.U32 R14, RZ, RZ, R8 ;  /* 0x000000ffff0e7224 */ /* 0x000fce00078e0008 */
.L_x_16:
[----:B------:R-:W-:Y:S05]  /*17e0*/  BSYNC.RECONVERGENT B2 ;  /* 0x0000000000027941 */ /* 0x000fea0003800200 */
.L_x_14:
[----:B------:R-:W-:Y:S02]  /*17f0*/  IMAD.MOV.U32 R6, RZ, RZ, R0 ;  /* 0x000000ffff067224 */ /* 0x000fe400078e0000 */
[----:B------:R-:W-:-:S04]  /*1800*/  IMAD.MOV.U32 R7, RZ, RZ, 0x0 ;  /* 0x00000000ff077424 */ /* 0x000fc800078e00ff */
[----:B------:R-:W-:Y:S05]  /*1810*/  RET.REL.NODEC R6 `(_Z15spongeKernelOLDPfiiii) ;  /* 0xffffffe406f87950 */ /* 0x000fea0003c3ffff */
        .type           $_Z15spongeKernelOLDPfiiii$__internal_accurate_pow,@function
        .size           $_Z15spongeKernelOLDPfiiii$__internal_accurate_pow,(.L_x_114 - $_Z15spongeKernelOLDPfiiii$__internal_accurate_pow)
$_Z15spongeKernelOLDPfiiii$__internal_accurate_pow:
[----:B------:R-:W-:Y:S01]  /*1820*/  ISETP.GT.U32.AND P0, PT, R27, 0xfffff, PT ;  /* 0x000fffff1b00780c */ /* 0x000fe20003f04070 */
[----:B------:R-:W-:Y:S01]  /*1830*/  IMAD.MOV.U32 R8, RZ, RZ, R27 ;  /* 0x000000ffff087224 */ /* 0x000fe200078e001b */
[----:B------:R-:W-:Y:S01]  /*1840*/  UMOV UR8, 0x7d2cafe2 ;  /* 0x7d2cafe200087882 */ /* 0x000fe20000000000 */
[----:B------:R-:W-:Y:S01]  /*1850*/  IMAD.MOV.U32 R10, RZ, RZ, R26 ;  /* 0x000000ffff0a7224 */ /* 0x000fe200078e001a */
[----:B------:R-:W-:Y:S01]  /*1860*/  UMOV UR9, 0x3eb0f5ff ;  /* 0x3eb0f5ff00097882 */ /* 0x000fe20000000000 */
[----:B------:R-:W-:Y:S01]  /*1870*/  IMAD.MOV.U32 R14, RZ, RZ, RZ ;  /* 0x000000ffff0e7224 */ /* 0x000fe200078e00ff */
[----:B------:R-:W-:Y:S01]  /*1880*/  UMOV UR10, 0x3b39803f ;  /* 0x3b39803f000a7882 */ /* 0x000fe20000000000 */
[----:B------:R-:W-:Y:S01]  /*1890*/  IMAD.MOV.U32 R12, RZ, RZ, 0x41ad3b5a ;  /* 0x41ad3b5aff0c7424 */ /* 0x000fe200078e00ff */
[----:B------:R-:W-:Y:S01]  /*18a0*/  UMOV UR11, 0x3c7abc9e ;  /* 0x3c7abc9e000b7882 */ /* 0x000fe20000000000 */
[----:B------:R-:W-:-:S04]  /*18b0*/  IMAD.MOV.U32 R13, RZ, RZ, 0x3ed0f5d2 ;  /* 0x3ed0f5d2ff0d7424 */ /* 0x000fc800078e00ff */
[----:B------:R-:W-:Y:S01]  /*18c0*/  @!P0 DMUL R6, R26, 1.80143985094819840000e+16 ;  /* 0x435000001a068828 */ /* 0x000fe20000000000 */
[----:B------:R-:W-:-:S09]  /*18d0*/  SHF.R.U32.HI R27, RZ, 0x14, R27 ;  /* 0x00000014ff1b7819 */ /* 0x000fd2000001161b */
[----:B------:R-:W-:Y:S01]  /*18e0*/  @!P0 IMAD.MOV.U32 R8, RZ, RZ, R7 ;  /* 0x000000ffff088224 */ /* 0x000fe200078e0007 */
[----:B------:R-:W-:Y:S01]  /*18f0*/  @!P0 LEA.HI R27, R7, 0xffffffca, RZ, 0xc ;  /* 0xffffffca071b8811 */ /* 0x000fe200078f60ff */
[----:B------:R-:W-:-:S03]  /*1900*/  @!P0 IMAD.MOV.U32 R10, RZ, RZ, R6 ;  /* 0x000000ffff0a8224 */ /* 0x000fc600078e0006 */
[----:B------:R-:W-:Y:S01]  /*1910*/  LOP3.LUT R8, R8, 0x800fffff, RZ, 0xc0, !PT ;  /* 0x800fffff08087812 */ /* 0x000fe200078ec0ff */
[----:B------:R-:W-:-:S03]  /*1920*/  VIADD R6, R27, 0xfffffc01 ;  /* 0xfffffc011b067836 */ /* 0x000fc60000000000 */
[----:B------:R-:W-:-:S04]  /*1930*/  LOP3.LUT R11, R8, 0x3ff00000, RZ, 0xfc, !PT ;  /* 0x3ff00000080b7812 */ /* 0x000fc800078efcff */
[----:B------:R-:W-:-:S13]  /*1940*/  ISETP.GE.U32.AND P1, PT, R11, 0x3ff6a09f, PT ;  /* 0x3ff6a09f0b00780c */ /* 0x000fda0003f26070 */
[----:B------:R-:W-:Y:S02]  /*1950*/  @P1 VIADD R9, R11, 0xfff00000 ;  /* 0xfff000000b091836 */ /* 0x000fe40000000000 */
[----:B------:R-:W-:Y:S02]  /*1960*/  @P1 VIADD R6, R27, 0xfffffc02 ;  /* 0xfffffc021b061836 */ /* 0x000fe40000000000 */
[----:B------:R-:W-:-:S06]  /*1970*/  @P1 IMAD.MOV.U32 R11, RZ, RZ, R9 ;  /* 0x000000ffff0b1224 */ /* 0x000fcc00078e0009 */
[C---:B------:R-:W-:Y:S02]  /*1980*/  DADD R16, R10.reuse, 1 ;  /* 0x3ff000000a107429 */ /* 0x040fe40000000000 */
[----:B------:R-:W-:-:S04]  /*1990*/  DADD R10, R10, -1 ;  /* 0xbff000000a0a7429 */ /* 0x000fc80000000000 */
[----:B------:R-:W0:Y:S02]  /*19a0*/  MUFU.RCP64H R15, R17 ;  /* 0x00000011000f7308 */ /* 0x000e240000001800 */
[----:B0-----:R-:W-:-:S08]  /*19b0*/  DFMA R8, -R16, R14, 1 ;  /* 0x3ff000001008742b */ /* 0x001fd0000000010e */
[----:B------:R-:W-:-:S08]  /*19c0*/  DFMA R8, R8, R8, R8 ;  /* 0x000000080808722b */ /* 0x000fd00000000008 */
[----:B------:R-:W-:-:S08]  /*19d0*/  DFMA R14, R14, R8, R14 ;  /* 0x000000080e0e722b */ /* 0x000fd0000000000e */
[----:B------:R-:W-:-:S08]  /*19e0*/  DMUL R8, R10, R14 ;  /* 0x0000000e0a087228 */ /* 0x000fd00000000000 */
[----:B------:R-:W-:-:S08]  /*19f0*/  DFMA R8, R10, R14, R8 ;  /* 0x0000000e0a08722b */ /* 0x000fd00000000008 */
[----:B------:R-:W-:-:S08]  /*1a00*/  DMUL R20, R8, R8 ;  /* 0x0000000808147228 */ /* 0x000fd00000000000 */
[----:B------:R-:W-:Y:S01]  /*1a10*/  DFMA R12, R20, UR8, R12 ;  /* 0x00000008140c7c2b */ /* 0x000fe2000800000c */
[----:B------:R-:W-:Y:S01]  /*1a20*/  UMOV UR8, 0x75488a3f ;  /* 0x75488a3f00087882 */ /* 0x000fe20000000000 */
[----:B------:R-:W-:-:S06]  /*1a30*/  UMOV UR9, 0x3ef3b20a ;  /* 0x3ef3b20a00097882 */ /* 0x000fcc0000000000 */
[----:B------:R-:W-:Y:S01]  /*1a40*/  DFMA R18, R20, R12, UR8 ;  /* 0x0000000814127e2b */ /* 0x000fe2000800000c */
[----:B------:R-:W-:Y:S01]  /*1a50*/  UMOV UR8, 0xe4faecd5 ;  /* 0xe4faecd500087882 */ /* 0x000fe20000000000 */
[----:B------:R-:W-:Y:S01]  /*1a60*/  UMOV UR9, 0x3f1745cd ;  /* 0x3f1745cd00097882 */ /* 0x000fe20000000000 */
[----:B------:R-:W-:-:S05]  /*1a70*/  DADD R12, R10, -R8 ;  /* 0x000000000a0c7229 */ /* 0x000fca0000000808 */
[----:B------:R-:W-:Y:S01]  /*1a80*/  DFMA R18, R20, R18, UR8 ;  /* 0x0000000814127e2b */ /* 0x000fe20008000012 */
[----:B------:R-:W-:Y:S01]  /*1a90*/  UMOV UR8, 0x258a578b ;  /* 0x258a578b00087882 */ /* 0x000fe20000000000 */
[----:B------:R-:W-:Y:S01]  /*1aa0*/  UMOV UR9, 0x3f3c71c7 ;  /* 0x3f3c71c700097882 */ /* 0x000fe20000000000 */
[----:B------:R-:W-:-:S05]  /*1ab0*/  DADD R12, R12, R12 ;  /* 0x000000000c0c7229 */ /* 0x000fca000000000c */
[----:B------:R-:W-:Y:S01]  /*1ac0*/  DFMA R18, R20, R18, UR8 ;  /* 0x0000000814127e2b */ /* 0x000fe20008000012 */
[----:B------:R-:W-:Y:S01]  /*1ad0*/  UMOV UR8, 0x9242b910 ;  /* 0x9242b91000087882 */ /* 0x000fe20000000000 */
[----:B------:R-:W-:Y:S01]  /*1ae0*/  UMOV UR9, 0x3f624924 ;  /* 0x3f62492400097882 */ /* 0x000fe20000000000 */
[----:B------:R-:W-:-:S05]  /*1af0*/  DFMA R12, R10, -R8, R12 ;  /* 0x800000080a0c722b */ /* 0x000fca000000000c */
[----:B------:R-:W-:Y:S01]  /*1b00*/  DFMA R18, R20, R18, UR8 ;  /* 0x0000000814127e2b */ /* 0x000fe20008000012 */
[----:B------:R-:W-:Y:S01]  /*1b10*/  UMOV UR8, 0x99999dfb ;  /* 0x99999dfb00087882 */ /* 0x000fe20000000000 */
[----:B------:R-:W-:Y:S01]  /*1b20*/  UMOV UR9, 0x3f899999 ;  /* 0x3f89999900097882 */ /* 0x000fe20000000000 */
[----:B------:R-:W-:Y:S02]  /*1b30*/  DMUL R12, R14, R12 ;  /* 0x0000000c0e0c7228 */ /* 0x000fe40000000000 */
[----:B------:R-:W-:-:S03]  /*1b40*/  DMUL R14, R8, R8 ;  /* 0x00000008080e7228 */ /* 0x000fc60000000000 */
[----:B------:R-:W-:Y:S01]  /*1b50*/  DFMA R18, R20, R18, UR8 ;  /* 0x0000000814127e2b */ /* 0x000fe20008000012 */
[----:B------:R-:W-:Y:S01]  /*1b60*/  UMOV UR8, 0x55555555 ;  /* 0x5555555500087882 */ /* 0x000fe20000000000 */
[----:B------:R-:W-:-:S03]  /*1b70*/  UMOV UR9, 0x3fb55555 ;  /* 0x3fb5555500097882 */ /* 0x000fc60000000000 */
[----:B------:R-:W-:-:S03]  /*1b80*/  DFMA R22, R8, R8, -R14 ;  /* 0x000000080816722b */ /* 0x000fc6000000080e */
[----:B------:R-:W-:-:S08]  /*1b90*/  DFMA R10, R20, R18, UR8 ;  /* 0x00000008140a7e2b */ /* 0x000fd00008000012 */
[----:B------:R-:W-:Y:S01]  /*1ba0*/  DADD R16, -R10, UR8 ;  /* 0x000000080a107e29 */ /* 0x000fe20008000100 */
[----:B------:R-:W-:Y:S01]  /*1bb0*/  UMOV UR8, 0xb9e7b0 ;  /* 0x00b9e7b000087882 */ /* 0x000fe20000000000 */
[----:B------:R-:W-:-:S06]  /*1bc0*/  UMOV UR9, 0x3c46a4cb ;  /* 0x3c46a4cb00097882 */ /* 0x000fcc0000000000 */
[----:B------:R-:W-:Y:S02]  /*1bd0*/  DFMA R16, R20, R18, R16 ;  /* 0x000000121410722b */ /* 0x000fe40000000010 */
[----:B------:R-:W-:Y:S01]  /*1be0*/  DMUL R18, R8, R14 ;  /* 0x0000000e08127228 */ /* 0x000fe20000000000 */
[----:B------:R-:W-:Y:S02]  /*1bf0*/  VIADD R21, R13, 0x100000 ;  /* 0x001000000d157836 */ /* 0x000fe40000000000 */
[----:B------:R-:W-:-:S03]  /*1c00*/  IMAD.MOV.U32 R20, RZ, RZ, R12 ;  /* 0x000000ffff147224 */ /* 0x000fc600078e000c */
[----:B------:R-:W-:Y:S01]  /*1c10*/  DADD R16, R16, -UR8 ;  /* 0x8000000810107e29 */ /* 0x000fe20008000000 */
[----:B------:R-:W-:Y:S01]  /*1c20*/  UMOV UR8, 0x80000000 ;  /* 0x8000000000087882 */ /* 0x000fe20000000000 */
[----:B------:R-:W-:Y:S01]  /*1c30*/  UMOV UR9, 0x43300000 ;  /* 0x4330000000097882 */ /* 0x000fe20000000000 */
[C---:B------:R-:W-:Y:S02]  /*1c40*/  DFMA R20, R8.reuse, R20, R22 ;  /* 0x000000140814722b */ /* 0x040fe40000000016 */
[----:B------:R-:W-:-:S08]  /*1c50*/  DFMA R22, R8, R14, -R18 ;  /* 0x0000000e0816722b */ /* 0x000fd00000000812 */
[----:B------:R-:W-:Y:S02]  /*1c60*/  DFMA R22, R12, R14, R22 ;  /* 0x0000000e0c16722b */ /* 0x000fe40000000016 */
[----:B------:R-:W-:-:S06]  /*1c70*/  DADD R14, R10, R16 ;  /* 0x000000000a0e7229 */ /* 0x000fcc0000000010 */
[----:B------:R-:W-:Y:S02]  /*1c80*/  DFMA R20, R8, R20, R22 ;  /* 0x000000140814722b */ /* 0x000fe40000000016 */
[----:B------:R-:W-:Y:S02]  /*1c90*/  DADD R22, R10, -R14 ;  /* 0x000000000a167229 */ /* 0x000fe4000000080e */
[----:B------:R-:W-:-:S06]  /*1ca0*/  DMUL R10, R14, R18 ;  /* 0x000000120e0a7228 */ /* 0x000fcc0000000000 */
[----:B------:R-:W-:Y:S02]  /*1cb0*/  DADD R22, R16, R22 ;  /* 0x0000000010167229 */ /* 0x000fe40000000016 */
[----:B------:R-:W-:-:S08]  /*1cc0*/  DFMA R16, R14, R18, -R10 ;  /* 0x000000120e10722b */ /* 0x000fd0000000080a */
[----:B------:R-:W-:-:S08]  /*1cd0*/  DFMA R16, R14, R20, R16 ;  /* 0x000000140e10722b */ /* 0x000fd00000000010 */
[----:B------:R-:W-:-:S08]  /*1ce0*/  DFMA R22, R22, R18, R16 ;  /* 0x000000121616722b */ /* 0x000fd00000000010 */
[----:B------:R-:W-:-:S08]  /*1cf0*/  DADD R16, R10, R22 ;  /* 0x000000000a107229 */ /* 0x000fd00000000016 */
[--C-:B------:R-:W-:Y:S02]  /*1d00*/  DADD R14, R8, R16.reuse ;  /* 0x00000000080e7229 */ /* 0x100fe40000000010 */
[----:B------:R-:W-:-:S06]  /*1d10*/  DADD R10, R10, -R16 ;  /* 0x000000000a0a7229 */ /* 0x000fcc0000000810 */
[----:B------:R-:W-:Y:S02]  /*1d20*/  DADD R8, R8, -R14 ;  /* 0x0000000008087229 */ /* 0x000fe4000000080e */
[----:B------:R-:W-:-:S06]  /*1d30*/  DADD R10, R22, R10 ;  /* 0x00000000160a7229 */ /* 0x000fcc000000000a */
[----:B------:R-:W-:-:S08]  /*1d40*/  DADD R8, R16, R8 ;  /* 0x0000000010087229 */ /* 0x000fd00000000008 */
[----:B------:R-:W-:-:S08]  /*1d50*/  DADD R8, R10, R8 ;  /* 0x000000000a087229 */ /* 0x000fd00000000008 */
[----:B------:R-:W-:Y:S01]  /*1d60*/  DADD R12, R12, R8 ;  /* 0x000000000c0c7229 */ /* 0x000fe20000000008 */
[----:B------:R-:W-:Y:S01]  /*1d70*/  LOP3.LUT R8, R6, 0x80000000, RZ, 0x3c, !PT ;  /* 0x8000000006087812 */ /* 0x000fe200078e3cff */
[----:B------:R-:W-:-:S06]  /*1d80*/  IMAD.MOV.U32 R9, RZ, RZ, 0x43300000 ;  /* 0x43300000ff097424 */ /* 0x000fcc00078e00ff */
[----:B------:R-:W-:Y:S02]  /*1d90*/  DADD R10, R14, R12 ;  /* 0x000000000e0a7229 */ /* 0x000fe4000000000c */
[----:B------:R-:W-:Y:S01]  /*1da0*/  DADD R8, R8, -UR8 ;  /* 0x8000000808087e29 */ /* 0x000fe20008000000 */
[----:B------:R-:W-:Y:S01]  /*1db0*/  UMOV UR8, 0xfefa39ef ;  /* 0xfefa39ef00087882 */ /* 0x000fe20000000000 */
[----:B------:R-:W-:-:S04]  /*1dc0*/  UMOV UR9, 0x3fe62e42 ;  /* 0x3fe62e4200097882 */ /* 0x000fc80000000000 */
[--C-:B------:R-:W-:Y:S02]  /*1dd0*/  DADD R16, R14, -R10.reuse ;  /* 0x000000000e107229 */ /* 0x100fe4000000080a */
[----:B------:R-:W-:-:S06]  /*1de0*/  DFMA R6, R8, UR8, R10 ;  /* 0x0000000808067c2b */ /* 0x000fcc000800000a */
[----:B------:R-:W-:Y:S02]  /*1df0*/  DADD R16, R12, R16 ;  /* 0x000000000c107229 */ /* 0x000fe40000000010 */
[----:B------:R-:W-:-:S08]  /*1e00*/  DFMA R14, R8, -UR8, R6 ;  /* 0x80000008080e7c2b */ /* 0x000fd00008000006 */
[----:B------:R-:W-:-:S08]  /*1e10*/  DADD R14, -R10, R14 ;  /* 0x000000000a0e7229 */ /* 0x000fd0000000010e */
[----:B------:R-:W-:-:S08]  /*1e20*/  DADD R14, R16, -R14 ;  /* 0x00000000100e7229 */ /* 0x000fd0000000080e */
[----:B------:R-:W-:-:S08]  /*1e30*/  DFMA R14, R8, UR10, R14 ;  /* 0x0000000a080e7c2b */ /* 0x000fd0000800000e */
[----:B------:R-:W-:-:S08]  /*1e40*/  DADD R8, R6, R14 ;  /* 0x0000000006087229 */ /* 0x000fd0000000000e */
[----:B------:R-:W-:Y:S02]  /*1e50*/  DADD R6, R6, -R8 ;  /* 0x0000000006067229 */ /* 0x000fe40000000808 */
[----:B------:R-:W-:-:S06]  /*1e60*/  DMUL R12, R8, 2 ;  /* 0x40000000080c7828 */ /* 0x000fcc0000000000 */
[----:B------:R-:W-:Y:S02]  /*1e70*/  DADD R14, R14, R6 ;  /* 0x000000000e0e7229 */ /* 0x000fe40000000006 */
[----:B------:R-:W-:Y:S01]  /*1e80*/  DFMA R8, R8, 2, -R12 ;  /* 0x400000000808782b */ /* 0x000fe2000000080c */
[----:B------:R-:W-:Y:S02]  /*1e90*/  IMAD.MOV.U32 R6, RZ, RZ, 0x652b82fe ;  /* 0x652b82feff067424 */ /* 0x000fe400078e00ff */
[----:B------:R-:W-:-:S05]  /*1ea0*/  IMAD.MOV.U32 R7, RZ, RZ, 0x3ff71547 ;  /* 0x3ff71547ff077424 */ /* 0x000fca00078e00ff */
[----:B------:R-:W-:-:S08]  /*1eb0*/  DFMA R14, R14, 2, R8 ;  /* 0x400000000e0e782b */ /* 0x000fd00000000008 */
[----:B------:R-:W-:-:S08]  /*1ec0*/  DADD R8, R12, R14 ;  /* 0x000000000c087229 */ /* 0x000fd0000000000e */
[----:B------:R-:W-:Y:S02]  /*1ed0*/  DFMA R6, R8, R6, 6.75539944105574400000e+15 ;  /* 0x433800000806742b */ /* 0x000fe40000000006 */
[----:B------:R-:W-:Y:S01]  /*1ee0*/  FSETP.GEU.AND P0, PT, |R9|, 4.1917929649353027344, PT ;  /* 0x4086232b0900780b */ /* 0x000fe20003f0e200 */
[----:B------:R-:W-:-:S05]  /*1ef0*/  DADD R12, R12, -R8 ;  /* 0x000000000c0c7229 */ /* 0x000fca0000000808 */
[----:B------:R-:W-:-:S03]  /*1f00*/  DADD R10, R6, -6.75539944105574400000e+15 ;  /* 0xc3380000060a7429 */ /* 0x000fc60000000000 */
[----:B------:R-:W-:-:S05]  /*1f10*/  DADD R14, R14, R12 ;  /* 0x000000000e0e7229 */ /* 0x000fca000000000c */
[----:B------:R-:W-:Y:S01]  /*1f20*/  DFMA R16, R10, -UR8, R8 ;  /* 0x800000080a107c2b */ /* 0x000fe20008000008 */
        /* <DEDUP_REMOVED lines=36> */
[----:B------:R-:W-:Y:S06]  /*2170*/  @!P0 BRA `(.L_x_19) ;  /* 0x0000000000308947 */ /* 0x000fec0003800000 */
[----:B------:R-:W-:Y:S01]  /*2180*/  FSETP.GEU.AND P1, PT, |R9|, 4.2275390625, PT ;  /* 0x408748000900780b */ /* 0x000fe20003f2e200 */
[C---:B------:R-:W-:Y:S02]  /*2190*/  DADD R12, R8.reuse, +INF ;  /* 0x7ff00000080c7429 */ /* 0x040fe40000000000 */
[----:B------:R-:W-:-:S08]  /*21a0*/  DSETP.GEU.AND P0, PT, R8, RZ, PT ;  /* 0x000000ff0800722a */ /* 0x000fd00003f0e000 */
[----:B------:R-:W-:Y:S02]  /*21b0*/  FSEL R12, R12, RZ, P0 ;  /* 0x000000ff0c0c7208 */ /* 0x000fe40000000000 */
[----:B------:R-:W-:Y:S02]  /*21c0*/  @!P1 LEA.HI R7, R6, R6, RZ, 0x1 ;  /* 0x0000000606079211 */ /* 0x000fe400078f08ff */
[----:B------:R-:W-:Y:S02]  /*21d0*/  FSEL R13, R13, RZ, P0 ;  /* 0x000000ff0d0d7208 */ /* 0x000fe40000000000 */
[----:B------:R-:W-:-:S05]  /*21e0*/  @!P1 SHF.R.S32.HI R7, RZ, 0x1, R7 ;  /* 0x00000001ff079819 */ /* 0x000fca0000011407 */
[----:B------:R-:W-:Y:S02]  /*21f0*/  @!P1 IMAD.IADD R6, R6, 0x1, -R7 ;  /* 0x0000000106069824 */ /* 0x000fe400078e0a07 */
[----:B------:R-:W-:-:S03]  /*2200*/  @!P1 IMAD R11, R7, 0x100000, R11 ;  /* 0x00100000070b9824 */ /* 0x000fc600078e020b */
[----:B------:R-:W-:Y:S01]  /*2210*/  @!P1 LEA R7, R6, 0x3ff00000, 0x14 ;  /* 0x3ff0000006079811 */ /* 0x000fe200078ea0ff */
[----:B------:R-:W-:-:S06]  /*2220*/  @!P1 IMAD.MOV.U32 R6, RZ, RZ, RZ ;  /* 0x000000ffff069224 */ /* 0x000fcc00078e00ff */
[----:B------:R-:W-:-:S11]  /*2230*/  @!P1 DMUL R12, R10, R6 ;  /* 0x000000060a0c9228 */ /* 0x000fd60000000000 */
.L_x_19:
[----:B------:R-:W-:Y:S01]  /*2240*/  DFMA R14, R14, R12, R12 ;  /* 0x0000000c0e0e722b */ /* 0x000fe2000000000c */
[----:B------:R-:W-:Y:S01]  /*2250*/  IMAD.MOV.U32 R8, RZ, RZ, R0 ;  /* 0x000000ffff087224 */ /* 0x000fe200078e0000 */
[----:B------:R-:W-:Y:S01]  /*2260*/  DSETP.NEU.AND P0, PT, |R12|, +INF , PT ;  /* 0x7ff000000c00742a */ /* 0x000fe20003f0d200 */
[----:B------:R-:W-:-:S07]  /*2270*/  IMAD.MOV.U32 R9, RZ, RZ, 0x0 ;  /* 0x00000000ff097424 */ /* 0x000fce00078e00ff */
[----:B------:R-:W-:Y:S02]  /*2280*/  FSEL R6, R12, R14, !P0 ;  /* 0x0000000e0c067208 */ /* 0x000fe40004000000 */
[----:B------:R-:W-:Y:S01]  /*2290*/  FSEL R7, R13, R15, !P0 ;  /* 0x0000000f0d077208 */ /* 0x000fe20004000000 */
[----:B------:R-:W-:Y:S06]  /*22a0*/  RET.REL.NODEC R8 `(_Z15spongeKernelOLDPfiiii) ;  /* 0xffffffdc08547950 */ /* 0x000fec0003c3ffff */
.L_x_20:
[----:B------:R-:W-:-:S00]  /*22b0*/  BRA `(.L_x_20) ;  /* 0xfffffffc00fc7947 */ /* 0x000fc0000383ffff */
[----:B------:R-:W-:-:S00]  /*22c0*/  NOP ;  /* 0x0000000000007918 */ /* 0x000fc00000000000 */
        /* <DEDUP_REMOVED lines=11> */
.L_x_114:


//--------------------- .text._Z12spongeKernelPfiiii --------------------------
	.section	.text._Z12spongeKernelPfiiii,"ax",@progbits
	.align	128
        .global         _Z12spongeKernelPfiiii
        .type           _Z12spongeKernelPfiiii,@function
        .size           _Z12spongeKernelPfiiii,(.L_x_116 - _Z12spongeKernelPfiiii)
        .other          _Z12spongeKernelPfiiii,@"STO_CUDA_ENTRY STV_DEFAULT"
_Z12spongeKernelPfiiii:
.text._Z12spongeKernelPfiiii:
        /* <DEDUP_REMOVED lines=19> */
[----:B------:R-:W0:Y:S01]  /*0130*/  LDC R8, c[0x0][0x394] ;  /* 0x0000e500ff087b82 */ /* 0x000e220000000800 */
[--C-:B------:R-:W-:Y:S01]  /*0140*/  VIMNMX3 R2, R0, R3, R4.reuse, PT ;  /* 0x000000030002720f */ /* 0x100fe20003800104 */
[----:B------:R-:W-:Y:S01]  /*0150*/  IMAD R5, R3, UR6, R4 ;  /* 0x0000000603057c24 */ /* 0x000fe2000f8e0204 */
[----:B------:R-:W1:Y:S02]  /*0160*/  LDCU.64 UR8, c[0x0][0x358] ;  /* 0x00006b00ff0877ac */ /* 0x000e640008000a00 */
[----:B0-----:R-:W-:Y:S01]  /*0170*/  ISETP.GE.AND P0, PT, R2, R8, PT ;  /* 0x000000080200720c */ /* 0x001fe20003f06270 */
[----:B------:R-:W-:-:S12]  /*0180*/  IMAD R2, R5, UR4, R0 ;  /* 0x0000000405027c24 */ /* 0x000fd8000f8e0200 */
[----:B-1----:R-:W-:Y:S05]  /*0190*/  @P0 BRA `(.L_x_21) ;  /* 0x0000000800080947 */ /* 0x002fea0003800000 */
[CC--:B------:R-:W-:Y:S01]  /*01a0*/  ISETP.GE.AND P0, PT, R3.reuse, R8.reuse, PT ;  /* 0x000000080300720c */ /* 0x0c0fe20003f06270 */
[----:B------:R-:W-:Y:S01]  /*01b0*/  BSSY.RECONVERGENT B0, `(.L_x_22) ;  /* 0x000000b000007945 */ /* 0x000fe20003800200 */
[----:B------:R-:W-:Y:S02]  /*01c0*/  ISETP.GE.AND P1, PT, R0, R8, PT ;  /* 0x000000080000720c */ /* 0x000fe40003f26270 */
[----:B------:R-:W-:-:S04]  /*01d0*/  SEL R3, R3, R4, !P0 ;  /* 0x0000000403037207 */ /* 0x000fc80004000000 */
[----:B------:R-:W-:Y:S02]  /*01e0*/  SEL R3, R0, R3, !P1 ;  /* 0x0000000300037207 */ /* 0x000fe40004800000 */
[----:B------:R-:W-:-:S03]  /*01f0*/  MOV R0, 0x260 ;  /* 0x0000026000007802 */ /* 0x000fc60000000f00 */
[----:B------:R-:W-:-:S04]  /*0200*/  IMAD.IADD R4, R8, 0x1, -R3 ;  /* 0x0000000108047824 */ /* 0x000fc800078e0a03 */
[----:B------:R-:W0:Y:S02]  /*0210*/  I2F.F64 R26, R4 ;  /* 0x00000004001a7312 */ /* 0x000e240000201c00 */
[----:B0-----:R-:W-:-:S08]  /*0220*/  DADD R26, R26, -1 ;  /* 0xbff000001a1a7429 */ /* 0x001fd00000000000 */
[----:B------:R-:W-:-:S10]  /*0230*/  DADD R6, -RZ, |R26| ;  /* 0x00000000ff067229 */ /* 0x000fd4000000051a */
[----:B------:R-:W-:-:S07]  /*0240*/  IMAD.MOV.U32 R3, RZ, RZ, R7 ;  /* 0x000000ffff037224 */ /* 0x000fce00078e0007 */
[----:B------:R-:W-:Y:S05]  /*0250*/  CALL.REL.NOINC `($_Z12spongeKernelPfiiii$__internal_accurate_pow) ;  /* 0x0000001400787944 */ /* 0x000fea0003c00000 */
[----:B------:R-:W-:Y:S05]  /*0260*/  BSYNC.RECONVERGENT B0 ;  /* 0x0000000000007941 */ /* 0x000fea0003800200 */
.L_x_22:
        /* <DEDUP_REMOVED lines=15> */
[----:B------:R-:W-:Y:S01]  /*0360*/  DSETP.NEU.AND P0, PT, R26, 1, PT ;  /* 0x3ff000001a00742a */ /* 0x000fe20003f0d000 */
[----:B------:R-:W-:-:S04]  /*0370*/  IMAD.MOV.U32 R3, RZ, RZ, R7 ;  /* 0x000000ffff037224 */ /* 0x000fc800078e0007 */
[----:B------:R-:W-:-:S10]  /*0380*/  DMUL R4, R4, -UR10 ;  /* 0x8000000a04047c28 */ /* 0x000fd40008000000 */
[----:B------:R-:W-:Y:S02]  /*0390*/  FSEL R26, R4, -1.084202172485504434e-19, P0 ;  /* 0xa0000000041a7808 */ /* 0x000fe40000000000 */
[----:B------:R-:W-:-:S07]  /*03a0*/  FSEL R27, R5, -1.4607210159301757812, P0 ;  /* 0xbfbaf8e8051b7808 */ /* 0x000fce0000000000 */
[----:B------:R-:W-:Y:S05]  /*03b0*/  CALL.REL.NOINC `($_Z12spongeKernelPfiiii$__internal_accurate_pow) ;  /* 0x0000001400207944 */ /* 0x000fea0003c00000 */
[----:B------:R-:W-:Y:S05]  /*03c0*/  BSYNC.RECONVERGENT B0 ;  /* 0x0000000000007941 */ /* 0x000fea0003800200 */
.L_x_23:
        /* <DEDUP_REMOVED lines=21> */
[----:B------:R-:W-:-:S07]  /*0520*/  MOV R0, 0x540 ;  /* 0x0000054000007802 */ /* 0x000fce0000000f00 */
[----:B------:R-:W-:Y:S05]  /*0530*/  CALL.REL.NOINC `($__internal_1_$__cuda_sm20_div_rn_f64_full) ;  /* 0x0000000c00487944 */ /* 0x000fea0003c00000 */
[----:B------:R-:W-:Y:S02]  /*0540*/  IMAD.MOV.U32 R4, RZ, RZ, R12 ;  /* 0x000000ffff047224 */ /* 0x000fe400078e000c */
[----:B------:R-:W-:-:S07]  /*0550*/  IMAD.MOV.U32 R5, RZ, RZ, R13 ;  /* 0x000000ffff057224 */ /* 0x000fce00078e000d */
.L_x_25:
[----:B------:R-:W-:Y:S05]  /*0560*/  BSYNC.RECONVERGENT B0 ;  /* 0x0000000000007941 */ /* 0x000fea0003800200 */
.L_x_24:
[----:B------:R-:W0:Y:S02]  /*0570*/  LDC.64 R6, c[0x0][0x380] ;  /* 0x0000e000ff067b82 */ /* 0x000e240000000a00 */
[----:B0-----:R-:W-:-:S05]  /*0580*/  IMAD.WIDE R2, R2, 0x4, R6 ;  /* 0x0000000402027825 */ /* 0x001fca00078e0206 */
        /* <DEDUP_REMOVED lines=54> */
[----:B------:R-:W-:Y:S01]  /*08f0*/  @!P1 IMAD.MOV.U32 R4, RZ, RZ, R12 ;  /* 0x000000ffff049224 */ /* 0x000fe200078e000c */
[----:B------:R-:W-:Y:S02]  /*0900*/  FSEL R9, R9, RZ, !P0 ;  /* 0x000000ff09097208 */ /* 0x000fe40004000000 */
[----:B------:R-:W-:-:S05]  /*0910*/  @!P1 SHF.R.S32.HI R5, RZ, 0x1, R0 ;  /* 0x00000001ff059819 */ /* 0x000fca0000011400 */
[----:B------:R-:W-:Y:S02]  /*0920*/  @!P1 IMAD.IADD R6, R6, 0x1, -R5 ;  /* 0x0000000106069824 */ /* 0x000fe400078e0a05 */
[----:B------:R-:W-:-:S03]  /*0930*/  @!P1 IMAD R5, R5, 0x100000, R13 ;  /* 0x0010000005059824 */ /* 0x000fc600078e020d */
[----:B------:R-:W-:Y:S01]  /*0940*/  @!P1 LEA R7, R6, 0x3ff00000, 0x14 ;  /* 0x3ff0000006079811 */ /* 0x000fe200078ea0ff */
[----:B------:R-:W-:-:S06]  /*0950*/  @!P1 IMAD.MOV.U32 R6, RZ, RZ, RZ ;  /* 0x000000ffff069224 */ /* 0x000fcc00078e00ff */
[----:B------:R-:W-:-:S11]  /*0960*/  @!P1 DMUL R8, R4, R6 ;  /* 0x0000000604089228 */ /* 0x000fd60000000000 */
.L_x_27:
[----:B------:R-:W-:Y:S05]  /*0970*/  BSYNC.RECONVERGENT B0 ;  /* 0x0000000000007941 */ /* 0x000fea0003800200 */
.L_x_26:
[----:B-1----:R-:W-:-:S10]  /*0980*/  DMUL R10, R10, R8 ;  /* 0x000000080a0a7228 */ /* 0x002fd40000000000 */
[----:B------:R-:W1:Y:S02]  /*0990*/  F2F.F32.F64 R11, R10 ;  /* 0x0000000a000b7310 */ /* 0x000e640000301000 */
[----:B-1----:R-:W-:Y:S01]  /*09a0*/  STG.E desc[UR8][R2.64], R11 ;  /* 0x0000000b02007986 */ /* 0x002fe2000c101908 */
[----:B------:R-:W-:Y:S05]  /*09b0*/  EXIT ;  /* 0x000000000000794d */ /* 0x000fea0003800000 */
.L_x_21:
[C---:B------:R-:W-:Y:S02]  /*09c0*/  IADD3 R6, PT, PT, -R8.reuse, UR5, RZ ;  /* 0x0000000508067c10 */ /* 0x040fe4000fffe1ff */
[C---:B------:R-:W-:Y:S02]  /*09d0*/  IADD3 R7, PT, PT, -R8.reuse, UR6, RZ ;  /* 0x0000000608077c10 */ /* 0x040fe4000fffe1ff */
[----:B------:R-:W-:Y:S02]  /*09e0*/  IADD3 R5, PT, PT, -R8, UR4, RZ ;  /* 0x0000000408057c10 */ /* 0x000fe4000fffe1ff */
[----:B------:R-:W-:Y:S02]  /*09f0*/  ISETP.GT.AND P0, PT, R3, R6, PT ;  /* 0x000000060300720c */ /* 0x000fe40003f04270 */
[----:B------:R-:W-:Y:S02]  /*0a00*/  ISETP.LE.AND P1, PT, R4, R7, PT ;  /* 0x000000070400720c */ /* 0x000fe40003f23270 */
[----:B------:R-:W-:-:S13]  /*0a10*/  ISETP.LE.AND P0, PT, R0, R5, !P0 ;  /* 0x000000050000720c */ /* 0x000fda0004703270 */
[----:B------:R-:W-:Y:S05]  /*0a20*/  @P0 EXIT P1 ;  /* 0x000000000000094d */ /* 0x000fea0000800000 */
[C---:B------:R-:W-:Y:S01]  /*0a30*/  ISETP.GT.AND P0, PT, R3.reuse, R6, PT ;  /* 0x000000060300720c */ /* 0x040fe20003f04270 */
[----:B------:R-:W-:Y:S01]  /*0a40*/  VIADD R3, R3, -UR5 ;  /* 0x8000000503037c36 */ /* 0x000fe20008000000 */
[----:B------:R-:W-:Y:S01]  /*0a50*/  ISETP.GT.AND P1, PT, R0, R5, PT ;  /* 0x000000050000720c */ /* 0x000fe20003f24270 */
[----:B------:R-:W-:Y:S10]  /*0a60*/  BSSY.RECONVERGENT B0, `(.L_x_28) ;  /* 0x000000a000007945 */ /* 0x000ff40003800200 */
[----:B------:R-:W-:-:S02]  /*0a70*/  @!P0 VIADD R3, R4, -UR6 ;  /* 0x8000000604038c36 */ /* 0x000fc40008000000 */
[----:B------:R-:W-:Y:S01]  /*0a80*/  @P1 VIADD R3, R0, -UR4 ;  /* 0x8000000400031c36 */ /* 0x000fe20008000000 */
[----:B------:R-:W-:-:S03]  /*0a90*/  MOV R0, 0xb00 ;  /* 0x00000b0000007802 */ /* 0x000fc60000000f00 */
[----:B------:R-:W-:-:S04]  /*0aa0*/  IMAD.IADD R4, R3, 0x1, R8 ;  /* 0x0000000103047824 */ /* 0x000fc800078e0208 */
[----:B------:R-:W0:Y:S02]  /*0ab0*/  I2F.F64 R26, R4 ;  /* 0x00000004001a7312 */ /* 0x000e240000201c00 */
[----:B0-----:R-:W-:-:S08]  /*0ac0*/  DADD R26, R26, -1 ;  /* 0xbff000001a1a7429 */ /* 0x001fd00000000000 */
[----:B------:R-:W-:-:S10]  /*0ad0*/  DADD R6, -RZ, |R26| ;  /* 0x00000000ff067229 */ /* 0x000fd4000000051a */
[----:B------:R-:W-:-:S07]  /*0ae0*/  IMAD.MOV.U32 R3, RZ, RZ, R7 ;  /* 0x000000ffff037224 */ /* 0x000fce00078e0007 */
[----:B------:R-:W-:Y:S05]  /*0af0*/  CALL.REL.NOINC `($_Z12spongeKernelPfiiii$__internal_accurate_pow) ;  /* 0x0000000c00507944 */ /* 0x000fea0003c00000 */
[----:B------:R-:W-:Y:S05]  /*0b00*/  BSYNC.RECONVERGENT B0 ;  /* 0x0000000000007941 */ /* 0x000fea0003800200 */
.L_x_28:
        /* <DEDUP_REMOVED lines=22> */
.L_x_29:
        /* <DEDUP_REMOVED lines=25> */
.L_x_31:
[----:B------:R-:W-:Y:S05]  /*0e00*/  BSYNC.RECONVERGENT B0 ;  /* 0x0000000000007941 */ /* 0x000fea0003800200 */
.L_x_30:
        /* <DEDUP_REMOVED lines=64> */
.L_x_33:
[----:B------:R-:W-:Y:S05]  /*1210*/  BSYNC.RECONVERGENT B0 ;  /* 0x0000000000007941 */ /* 0x000fea0003800200 */
.L_x_32:
[----:B-1----:R-:W-:-:S10]  /*1220*/  DMUL R10, R10, R8 ;  /* 0x000000080a0a7228 */ /* 0x002fd40000000000 */
[----:B------:R-:W1:Y:S02]  /*1230*/  F2F.F32.F64 R11, R10 ;  /* 0x0000000a000b7310 */ /* 0x000e640000301000 */
[----:B-1----:R-:W-:Y:S01]  /*1240*/  STG.E desc[UR8][R2.64], R11 ;  /* 0x0000000b02007986 */ /* 0x002fe2000c101908 */
[----:B------:R-:W-:Y:S05]  /*1250*/  EXIT ;  /* 0x000000000000794d */ /* 0x000fea0003800000 */
        .weak           $__internal_1_$__cuda_sm20_div_rn_f64_full
        .type           $__internal_1_$__cuda_sm20_div_rn_f64_full,@function
        .size           $__internal_1_$__cuda_sm20_div_rn_f64_full,($_Z12spongeKernelPfiiii$__internal_accurate_pow - $__internal_1_$__cuda_sm20_div_rn_f64_full)
$__internal_1_$__cuda_sm20_div_rn_f64_full:
[C---:B------:R-:W-:Y:S01]  /*1260*/  FSETP.GEU.AND P0, PT, |R7|.reuse, 1.469367938527859385e-39, PT ;  /* 0x001000000700780b */ /* 0x040fe20003f0e200 */
[----:B------:R-:W-:Y:S01]  /*1270*/  IMAD.MOV.U32 R9, RZ, RZ, R27 ;  /* 0x000000ffff097224 */ /* 0x000fe200078e001b */
[C---:B------:R-:W-:Y:S01]  /*1280*/  LOP3.LUT R4, R7.reuse, 0x800fffff, RZ, 0xc0, !PT ;  /* 0x800fffff07047812 */ /* 0x040fe200078ec0ff */
[----:B------:R-:W-:Y:S01]  /*1290*/  IMAD.MOV.U32 R16, RZ, RZ, 0x1 ;  /* 0x00000001ff107424 */ /* 0x000fe200078e00ff */
[----:B------:R-:W-:Y:S01]  /*12a0*/  LOP3.LUT R14, R7, 0x7ff00000, RZ, 0xc0, !PT ;  /* 0x7ff00000070e7812 */ /* 0x000fe200078ec0ff */
[----:B------:R-:W-:Y:S01]  /*12b0*/  IMAD.MOV.U32 R8, RZ, RZ, R26 ;  /* 0x000000ffff087224 */ /* 0x000fe200078e001a */
[----:B------:R-:W-:Y:S01]  /*12c0*/  LOP3.LUT R5, R4, 0x3ff00000, RZ, 0xfc, !PT ;  /* 0x3ff0000004057812 */ /* 0x000fe200078efcff */
[----:B------:R-:W-:Y:S01]  /*12d0*/  IMAD.MOV.U32 R4, RZ, RZ, R6 ;  /* 0x000000ffff047224 */ /* 0x000fe200078e0006 */
[C---:B------:R-:W-:Y:S01]  /*12e0*/  FSETP.GEU.AND P2, PT, |R9|.reuse, 1.469367938527859385e-39, PT ;  /* 0x001000000900780b */ /* 0x040fe20003f4e200 */
[----:B------:R-:W-:Y:S01]  /*12f0*/  BSSY.RECONVERGENT B1, `(.L_x_34) ;  /* 0x0000051000017945 */ /* 0x000fe20003800200 */
[----:B------:R-:W-:-:S03]  /*1300*/  LOP3.LUT R3, R9, 0x7ff00000, RZ, 0xc0, !PT ;  /* 0x7ff0000009037812 */ /* 0x000fc600078ec0ff */
[----:B------:R-:W-:Y:S01]  /*1310*/  @!P0 DMUL R4, R6, 8.98846567431157953865e+307 ;  /* 0x7fe0000006048828 */ /* 0x000fe20000000000 */
[----:B------:R-:W-:-:S05]  /*1320*/  ISETP.GE.U32.AND P1, PT, R3, R14, PT ;  /* 0x0000000e0300720c */ /* 0x000fca0003f26070 */
[----:B------:R-:W0:Y:S02]  /*1330*/  MUFU.RCP64H R17, R5 ;  /* 0x0000000500117308 */ /* 0x000e240000001800 */
[----:B------:R-:W-:Y:S01]  /*1340*/  @!P2 LOP3.LUT R12, R7, 0x7ff00000, RZ, 0xc0, !PT ;  /* 0x7ff00000070ca812 */ /* 0x000fe200078ec0ff */
[----:B------:R-:W-:-:S03]  /*1350*/  @!P2 IMAD.MOV.U32 R18, RZ, RZ, RZ ;  /* 0x000000ffff12a224 */ /* 0x000fc600078e00ff */
[----:B------:R-:W-:Y:S01]  /*1360*/  @!P2 ISETP.GE.U32.AND P3, PT, R3, R12, PT ;  /* 0x0000000c0300a20c */ /* 0x000fe20003f66070 */
[----:B------:R-:W-:-:S05]  /*1370*/  IMAD.MOV.U32 R12, RZ, RZ, 0x1ca00000 ;  /* 0x1ca00000ff0c7424 */ /* 0x000fca00078e00ff */
[----:B------:R-:W-:-:S04]  /*1380*/  @!P2 SEL R13, R12, 0x63400000, !P3 ;  /* 0x634000000c0da807 */ /* 0x000fc80005800000 */
[----:B------:R-:W-:Y:S01]  /*1390*/  @!P2 LOP3.LUT R13, R13, 0x80000000, R9, 0xf8, !PT ;  /* 0x800000000d0da812 */ /* 0x000fe200078ef809 */
[----:B0-----:R-:W-:-:S03]  /*13a0*/  DFMA R10, R16, -R4, 1 ;  /* 0x3ff00000100a742b */ /* 0x001fc60000000804 */
[----:B------:R-:W-:-:S05]  /*13b0*/  @!P2 LOP3.LUT R19, R13, 0x100000, RZ, 0xfc, !PT ;  /* 0x001000000d13a812 */ /* 0x000fca00078efcff */
[----:B------:R-:W-:-:S08]  /*13c0*/  DFMA R10, R10, R10, R10 ;  /* 0x0000000a0a0a722b */ /* 0x000fd0000000000a */
[----:B------:R-:W-:Y:S01]  /*13d0*/  DFMA R16, R16, R10, R16 ;  /* 0x0000000a1010722b */ /* 0x000fe20000000010 */
[----:B------:R-:W-:Y:S01]  /*13e0*/  SEL R11, R12, 0x63400000, !P1 ;  /* 0x634000000c0b7807 */ /* 0x000fe20004800000 */
[----:B------:R-:W-:-:S03]  /*13f0*/  IMAD.MOV.U32 R10, RZ, RZ, R8 ;  /* 0x000000ffff0a7224 */ /* 0x000fc600078e0008 */
[----:B------:R-:W-:-:S03]  /*1400*/  LOP3.LUT R11, R11, 0x800fffff, R9, 0xf8, !PT ;  /* 0x800fffff0b0b7812 */ /* 0x000fc600078ef809 */
[----:B------:R-:W-:-:S03]  /*1410*/  DFMA R20, R16, -R4, 1 ;  /* 0x3ff000001014742b */ /* 0x000fc60000000804 */
[----:B------:R-:W-:-:S05]  /*1420*/  @!P2 DFMA R10, R10, 2, -R18 ;  /* 0x400000000a0aa82b */ /* 0x000fca0000000812 */
[----:B------:R-:W-:Y:S01]  /*1430*/  DFMA R16, R16, R20, R16 ;  /* 0x000000141010722b */ /* 0x000fe20000000010 */
[----:B------:R-:W-:Y:S02]  /*1440*/  IMAD.MOV.U32 R21, RZ, RZ, R3 ;  /* 0x000000ffff157224 */ /* 0x000fe400078e0003 */
[----:B------:R-:W-:Y:S01]  /*1450*/  IMAD.MOV.U32 R20, RZ, RZ, R14 ;  /* 0x000000ffff147224 */ /* 0x000fe200078e000e */
[----:B------:R-:W-:Y:S02]  /*1460*/  @!P0 LOP3.LUT R20, R5, 0x7ff00000, RZ, 0xc0, !PT ;  /* 0x7ff0000005148812 */ /* 0x000fe400078ec0ff */
[----:B------:R-:W-:Y:S02]  /*1470*/  @!P2 LOP3.LUT R21, R11, 0x7ff00000, RZ, 0xc0, !PT ;  /* 0x7ff000000b15a812 */ /* 0x000fe400078ec0ff */
[----:B------:R-:W-:Y:S01]  /*1480*/  DMUL R18, R16, R10 ;  /* 0x0000000a10127228 */ /* 0x000fe20000000000 */
[----:B------:R-:W-:Y:S02]  /*1490*/  VIADD R22, R20, 0xffffffff ;  /* 0xffffffff14167836 */ /* 0x000fe40000000000 */
[----:B------:R-:W-:-:S05]  /*14a0*/  VIADD R13, R21, 0xffffffff ;  /* 0xffffffff150d7836 */ /* 0x000fca0000000000 */
[----:B------:R-:W-:Y:S01]  /*14b0*/  DFMA R14, R18, -R4, R10 ;  /* 0x80000004120e722b */ /* 0x000fe2000000000a */
[----:B------:R-:W-:-:S04]  /*14c0*/  ISETP.GT.U32.AND P0, PT, R13, 0x7feffffe, PT ;  /* 0x7feffffe0d00780c */ /* 0x000fc80003f04070 */
[----:B------:R-:W-:-:S03]  /*14d0*/  ISETP.GT.U32.OR P0, PT, R22, 0x7feffffe, P0 ;  /* 0x7feffffe1600780c */ /* 0x000fc60000704470 */
[----:B------:R-:W-:-:S10]  /*14e0*/  DFMA R14, R16, R14, R18 ;  /* 0x0000000e100e722b */ /* 0x000fd40000000012 */
        /* <DEDUP_REMOVED lines=20> */
[----:B------:R-:W-:Y:S01]  /*1630*/  IMAD.MOV.U32 R4, RZ, RZ, RZ ;  /* 0x000000ffff047224 */ /* 0x000fe200078e00ff */
[----:B------:R-:W-:-:S05]  /*1640*/  IADD3 R3, PT, PT, -R3, -0x43300000, RZ ;  /* 0xbcd0000003037810 */ /* 0x000fca0007ffe1ff */
[----:B------:R-:W-:-:S03]  /*1650*/  DFMA R4, R12, -R4, R14 ;  /* 0x800000040c04722b */ /* 0x000fc6000000000e */
[----:B------:R-:W-:-:S07]  /*1660*/  LOP3.LUT R7, R9, R7, RZ, 0x3c, !PT ;  /* 0x0000000709077212 */ /* 0x000fce00078e3cff */
[----:B------:R-:W-:-:S04]  /*1670*/  FSETP.NEU.AND P0, PT, |R5|, R3, PT ;  /* 0x000000030500720b */ /* 0x000fc80003f0d200 */
[----:B------:R-:W-:Y:S02]  /*1680*/  FSEL R12, R8, R12, !P0 ;  /* 0x0000000c080c7208 */ /* 0x000fe40004000000 */
[----:B------:R-:W-:Y:S01]  /*1690*/  FSEL R13, R7, R13, !P0 ;  /* 0x0000000d070d7208 */ /* 0x000fe20004000000 */
[----:B------:R-:W-:Y:S06]  /*16a0*/  BRA `(.L_x_36) ;  /* 0x0000000000547947 */ /* 0x000fec0003800000 */
.L_x_35:
        /* <DEDUP_REMOVED lines=16> */
.L_x_38:
[----:B------:R-:W-:Y:S01]  /*17b0*/  LOP3.LUT R13, R7, 0x80000, RZ, 0xfc, !PT ;  /* 0x00080000070d7812 */ /* 0x000fe200078efcff */
[----:B------:R-:W-:Y:S01]  /*17c0*/  IMAD.MOV.U32 R12, RZ, RZ, R6 ;  /* 0x000000ffff0c7224 */ /* 0x000fe200078e0006 */
[----:B------:R-:W-:Y:S06]  /*17d0*/  BRA `(.L_x_36) ;  /* 0x0000000000087947 */ /* 0x000fec0003800000 */
.L_x_37:
[----:B------:R-:W-:Y:S01]  /*17e0*/  LOP3.LUT R13, R9, 0x80000, RZ, 0xfc, !PT ;  /* 0x00080000090d7812 */ /* 0x000fe200078efcff */
[----:B------:R-:W-:-:S07]  /*17f0*/  IMAD.MOV.U32 R12, RZ, RZ, R8 ;  /* 0x000000ffff0c7224 */ /* 0x000fce00078e0008 */
.L_x_36:
[----:B------:R-:W-:Y:S05]  /*1800*/  BSYNC.RECONVERGENT B1 ;  /* 0x0000000000017941 */ /* 0x000fea0003800200 */
.L_x_34:
[----:B------:R-:W-:Y:S02]  /*1810*/  IMAD.MOV.U32 R4, RZ, RZ, R0 ;  /* 0x000000ffff047224 */ /* 0x000fe400078e0000 */
[----:B------:R-:W-:-:S04]  /*1820*/  IMAD.MOV.U32 R5, RZ, RZ, 0x0 ;  /* 0x00000000ff057424 */ /* 0x000fc800078e00ff */
[----:B------:R-:W-:Y:S05]  /*1830*/  RET.REL.NODEC R4 `(_Z12spongeKernelPfiiii) ;  /* 0xffffffe404f07950 */ /* 0x000fea0003c3ffff */
        .type           $_Z12spongeKernelPfiiii$__internal_accurate_pow,@function
        .size           $_Z12spongeKernelPfiiii$__internal_accurate_pow,(.L_x_116 - $_Z12spongeKernelPfiiii$__internal_accurate_pow)
$_Z12spongeKernelPfiiii$__internal_accurate_pow:
[----:B------:R-:W-:Y:S01]  /*1840*/  ISETP.GT.U32.AND P0, PT, R3, 0xfffff, PT ;  /* 0x000fffff0300780c */ /* 0x000fe20003f04070 */
[--C-:B------:R-:W-:Y:S01]  /*1850*/  IMAD.MOV.U32 R7, RZ, RZ, R3.reuse ;  /* 0x000000ffff077224 */ /* 0x100fe200078e0003 */
[----:B------:R-:W-:Y:S01]  /*1860*/  UMOV UR10, 0x7d2cafe2 ;  /* 0x7d2cafe2000a7882 */ /* 0x000fe20000000000 */
[----:B------:R-:W-:Y:S01]  /*1870*/  IMAD.MOV.U32 R14, RZ, RZ, RZ ;  /* 0x000000ffff0e7224 */ /* 0x000fe200078e00ff */
[----:B------:R-:W-:Y:S01]  /*1880*/  UMOV UR11, 0x3eb0f5ff ;  /* 0x3eb0f5ff000b7882 */ /* 0x000fe20000000000 */
[----:B------:R-:W-:Y:S01]  /*1890*/  IMAD.MOV.U32 R10, RZ, RZ, 0x41ad3b5a ;  /* 0x41ad3b5aff0a7424 */ /* 0x000fe200078e00ff */
[----:B------:R-:W-:Y:S01]  /*18a0*/  SHF.R.U32.HI R3, RZ, 0x14, R3 ;  /* 0x00000014ff037819 */ /* 0x000fe20000011603 */
[----:B------:R-:W-:Y:S01]  /*18b0*/  IMAD.MOV.U32 R11, RZ, RZ, 0x3ed0f5d2 ;  /* 0x3ed0f5d2ff0b7424 */ /* 0x000fe200078e00ff */
[----:B------:R-:W-:Y:S01]  /*18c0*/  UMOV UR12, 0x3b39803f ;  /* 0x3b39803f000c7882 */ /* 0x000fe20000000000 */
[----:B------:R-:W-:-:S04]  /*18d0*/  UMOV UR13, 0x3c7abc9e ;  /* 0x3c7abc9e000d7882 */ /* 0x000fc80000000000 */
[----:B------:R-:W-:-:S10]  /*18e0*/  @!P0 DMUL R4, R6, 1.80143985094819840000e+16 ;  /* 0x4350000006048828 */ /* 0x000fd40000000000 */
[----:B------:R-:W-:Y:S01]  /*18f0*/  @!P0 IMAD.MOV.U32 R7, RZ, RZ, R5 ;  /* 0x000000ffff078224 */ /* 0x000fe200078e0005 */
[----:B------:R-:W-:Y:S01]  /*1900*/  @!P0 LEA.HI R3, R5, 0xffffffca, RZ, 0xc ;  /* 0xffffffca05038811 */ /* 0x000fe200078f60ff */
[----:B------:R-:W-:-:S03]  /*1910*/  @!P0 IMAD.MOV.U32 R6, RZ, RZ, R4 ;  /* 0x000000ffff068224 */ /* 0x000fc600078e0004 */
[----:B------:R-:W-:Y:S01]  /*1920*/  LOP3.LUT R7, R7, 0x800fffff, RZ, 0xc0, !PT ;  /* 0x800fffff07077812 */ /* 0x000fe200078ec0ff */
[----:B------:R-:W-:Y:S02]  /*1930*/  IMAD.MOV.U32 R22, RZ, RZ, R6 ;  /* 0x000000ffff167224 */ /* 0x000fe400078e0006 */
[----:B------:R-:W-:Y:S01]  /*1940*/  VIADD R4, R3, 0xfffffc01 ;  /* 0xfffffc0103047836 */ /* 0x000fe20000000000 */
        /* <DEDUP_REMOVED lines=13> */
[----:B------:R-:W-:Y:S02]  /*1a20*/  DMUL R20, R6, R6 ;  /* 0x0000000606147228 */ /* 0x000fe40000000000 */
[----:B------:R-:W-:-:S06]  /*1a30*/  DADD R16, R22, -R6 ;  /* 0x0000000016107229 */ /* 0x000fcc0000000806 */
[----:B------:R-:W-:Y:S01]  /*1a40*/  DFMA R8, R20, UR10, R10 ;  /* 0x0000000a14087c2b */ /* 0x000fe2000800000a */
[----:B------:R-:W-:Y:S01]  /*1a50*/  UMOV UR10, 0x75488a3f ;  /* 0x75488a3f000a7882 */ /* 0x000fe20000000000 */
[----:B------:R-:W-:Y:S01]  /*1a60*/  UMOV UR11, 0x3ef3b20a ;  /* 0x3ef3b20a000b7882 */ /* 0x000fe20000000000 */
[----:B------:R-:W-:Y:S02]  /*1a70*/  DADD R16, R16, R16 ;  /* 0x0000000010107229 */ /* 0x000fe40000000010 */
[----:B------:R-:W-:-:S03]  /*1a80*/  DMUL R10, R6, R6 ;  /* 0x00000006060a7228 */ /* 0x000fc60000000000 */
[----:B------:R-:W-:Y:S01]  /*1a90*/  DFMA R8, R20, R8, UR10 ;  /* 0x0000000a14087e2b */ /* 0x000fe20008000008 */
[----:B------:R-:W-:Y:S01]  /*1aa0*/  UMOV UR10, 0xe4faecd5 ;  /* 0xe4faecd5000a7882 */ /* 0x000fe20000000000 */
[----:B------:R-:W-:Y:S01]  /*1ab0*/  UMOV UR11, 0x3f1745cd ;  /* 0x3f1745cd000b7882 */ /* 0x000fe20000000000 */
[----:B------:R-:W-:-:S05]  /*1ac0*/  DFMA R16, R22, -R6, R16 ;  /* 0x800000061610722b */ /* 0x000fca0000000010 */
[----:B------:R-:W-:Y:S01]  /*1ad0*/  DFMA R8, R20, R8, UR10 ;  /* 0x0000000a14087e2b */ /* 0x000fe20008000008 */
[----:B------:R-:W-:Y:S01]  /*1ae0*/  UMOV UR10, 0x258a578b ;  /* 0x258a578b000a7882 */ /* 0x000fe20000000000 */
[----:B------:R-:W-:Y:S01]  /*1af0*/  UMOV UR11, 0x3f3c71c7 ;  /* 0x3f3c71c7000b7882 */ /* 0x000fe20000000000 */
[----:B------:R-:W-:-:S05]  /*1b00*/  DMUL R14, R14, R16 ;  /* 0x000000100e0e7228 */ /* 0x000fca0000000000 */
[----:B------:R-:W-:Y:S01]  /*1b10*/  DFMA R8, R20, R8, UR10 ;  /* 0x0000000a14087e2b */ /* 0x000fe20008000008 */
[----:B------:R-:W-:Y:S01]  /*1b20*/  UMOV UR10, 0x9242b910 ;  /* 0x9242b910000a7882 */ /* 0x000fe20000000000 */
[----:B------:R-:W-:-:S03]  /*1b30*/  UMOV UR11, 0x3f624924 ;  /* 0x3f624924000b7882 */ /* 0x000fc60000000000 */
[----:B------:R-:W-:Y:S02]  /*1b40*/  VIADD R23, R15, 0x100000 ;  /* 0x001000000f177836 */ /* 0x000fe40000000000 */
[----:B------:R-:W-:Y:S01]  /*1b50*/  IMAD.MOV.U32 R22, RZ, RZ, R14 ;  /* 0x000000ffff167224 */ /* 0x000fe200078e000e */
[----:B------:R-:W-:Y:S01]  /*1b60*/  DFMA R8, R20, R8, UR10 ;  /* 0x0000000a14087e2b */ /* 0x000fe20008000008 */
[----:B------:R-:W-:Y:S01]  /*1b70*/  UMOV UR10, 0x99999dfb ;  /* 0x99999dfb000a7882 */ /* 0x000fe20000000000 */
[----:B------:R-:W-:-:S06]  /*1b80*/  UMOV UR11, 0x3f899999 ;  /* 0x3f899999000b7882 */ /* 0x000fcc0000000000 */
[----:B------:R-:W-:Y:S01]  /*1b90*/  DFMA R18, R20, R8, UR10 ;  /* 0x0000000a14127e2b */ /* 0x000fe20008000008 */
[----:B------:R-:W-:Y:S01]  /*1ba0*/  UMOV UR10, 0x55555555 ;  /* 0x55555555000a7882 */ /* 0x000fe20000000000 */
[----:B------:R-:W-:-:S06]  /*1bb0*/  UMOV UR11, 0x3fb55555 ;  /* 0x3fb55555000b7882 */ /* 0x000fcc0000000000 */
[----:B------:R-:W-:-:S08]  /*1bc0*/  DFMA R8, R20, R18, UR10 ;  /* 0x0000000a14087e2b */ /* 0x000fd00008000012 */
[----:B------:R-:W-:Y:S01]  /*1bd0*/  DADD R12, -R8, UR10 ;  /* 0x0000000a080c7e29 */ /* 0x000fe20008000100 */
[----:B------:R-:W-:Y:S01]  /*1be0*/  UMOV UR10, 0xb9e7b0 ;  /* 0x00b9e7b0000a7882 */ /* 0x000fe20000000000 */
[----:B------:R-:W-:-:S06]  /*1bf0*/  UMOV UR11, 0x3c46a4cb ;  /* 0x3c46a4cb000b7882 */ /* 0x000fcc0000000000 */
[----:B------:R-:W-:Y:S02]  /*1c00*/  DFMA R18, R20, R18, R12 ;  /* 0x000000121412722b */ /* 0x000fe4000000000c */
[C---:B------:R-:W-:Y:S02]  /*1c10*/  DMUL R12, R6.reuse, R10 ;  /* 0x0000000a060c7228 */ /* 0x040fe40000000000 */
[----:B------:R-:W-:-:S04]  /*1c20*/  DFMA R20, R6, R6, -R10 ;  /* 0x000000060614722b */ /* 0x000fc8000000080a */
[----:B------:R-:W-:Y:S01]  /*1c30*/  DADD R16, R18, -UR10 ;  /* 0x8000000a12107e29 */ /* 0x000fe20008000000 */
[----:B------:R-:W-:Y:S01]  /*1c40*/  UMOV UR10, 0x80000000 ;  /* 0x80000000000a7882 */ /* 0x000fe20000000000 */
[C---:B------:R-:W-:Y:S01]  /*1c50*/  DFMA R18, R6.reuse, R10, -R12 ;  /* 0x0000000a0612722b */ /* 0x040fe2000000080c */
[----:B------:R-:W-:Y:S01]  /*1c60*/  UMOV UR11, 0x43300000 ;  /* 0x43300000000b7882 */ /* 0x000fe20000000000 */
[----:B------:R-:W-:-:S04]  /*1c70*/  DFMA R20, R6, R22, R20 ;  /* 0x000000160614722b */ /* 0x000fc80000000014 */
[----:B------:R-:W-:Y:S02]  /*1c80*/  DADD R24, R8, R16 ;  /* 0x0000000008187229 */ /* 0x000fe40000000010 */
[----:B------:R-:W-:-:S06]  /*1c90*/  DFMA R18, R14, R10, R18 ;  /* 0x0000000a0e12722b */ /* 0x000fcc0000000012 */
[----:B------:R-:W-:Y:S02]  /*1ca0*/  DMUL R10, R24, R12 ;  /* 0x0000000c180a7228 */ /* 0x000fe40000000000 */
[----:B------:R-:W-:Y:S02]  /*1cb0*/  DFMA R18, R6, R20, R18 ;  /* 0x000000140612722b */ /* 0x000fe40000000012 */
[----:B------:R-:W-:-:S04]  /*1cc0*/  DADD R20, R8, -R24 ;  /* 0x0000000008147229 */ /* 0x000fc80000000818 */
[----:B------:R-:W-:-:S04]  /*1cd0*/  DFMA R8, R24, R12, -R10 ;  /* 0x0000000c1808722b */ /* 0x000fc8000000080a */
[----:B------:R-:W-:-:S04]  /*1ce0*/  DADD R20, R16, R20 ;  /* 0x0000000010147229 */ /* 0x000fc80000000014 */
        /* <DEDUP_REMOVED lines=87> */
.L_x_39:
[----:B------:R-:W-:Y:S01]  /*2260*/  DFMA R10, R10, R4, R4 ;  /* 0x000000040a0a722b */ /* 0x000fe20000000004 */
[----:B------:R-:W-:Y:S01]  /*2270*/  IMAD.MOV.U32 R6, RZ, RZ, R0 ;  /* 0x000000ffff067224 */ /* 0x000fe200078e0000 */
[----:B------:R-:W-:Y:S01]  /*2280*/  DSETP.NEU.AND P0, PT, |R4|, +INF , PT ;  /* 0x7ff000000400742a */ /* 0x000fe20003f0d200 */
[----:B------:R-:W-:-:S07]  /*2290*/  IMAD.MOV.U32 R7, RZ, RZ, 0x0 ;  /* 0x00000000ff077424 */ /* 0x000fce00078e00ff */
[----:B------:R-:W-:Y:S02]  /*22a0*/  FSEL R4, R4, R10, !P0 ;  /* 0x0000000a04047208 */ /* 0x000fe40004000000 */
[----:B------:R-:W-:Y:S01]  /*22b0*/  FSEL R5, R5, R11, !P0 ;  /* 0x0000000b05057208 */ /* 0x000fe20004000000 */
[----:B------:R-:W-:Y:S06]  /*22c0*/  RET.REL.NODEC R6 `(_Z12spongeKernelPfiiii) ;  /* 0xffffffdc064c7950 */ /* 0x000fec0003c3ffff */
.L_x_40:
        /* <DEDUP_REMOVED lines=11> */
.L_x_116:


//--------------------- .text._Z8onewayBCPfS_S_S_S_S_S_S_iii --------------------------
	.section	.text._Z8onewayBCPfS_S_S_S_S_S_S_iii,"ax",@progbits
	.align	128
        .global         _Z8onewayBCPfS_S_S_S_S_S_S_iii
        .type           _Z8onewayBCPfS_S_S_S_S_S_S_iii,@function
        .size           _Z8onewayBCPfS_S_S_S_S_S_S_iii,(.L_x_121 - _Z8onewayBCPfS_S_S_S_S_S_S_iii)
        .other          _Z8onewayBCPfS_S_S_S_S_S_S_iii,@"STO_CUDA_ENTRY STV_DEFAULT"
_Z8onewayBCPfS_S_S_S_S_S_S_iii:
.text._Z8onewayBCPfS_S_S_S_S_S_S_iii:
[----:B------:R-:W-:Y:S01]  /*0000*/  LDC R1, c[0x0][0x37c] ;  /* 0x0000df00ff017b82 */ /* 0x000fe20000000800 */
[----:B------:R-:W0:Y:S07]  /*0010*/  S2R R10, SR_TID.Y ;  /* 0x00000000000a7919 */ /* 0x000e2e0000002200 */
[----:B------:R-:W1:Y:S01]  /*0020*/  LDC R3, c[0x0][0x360] ;  /* 0x0000d800ff037b82 */ /* 0x000e620000000800 */
[----:B------:R-:W2:Y:S01]  /*0030*/  LDCU UR8, c[0x0][0x3c8] ;  /* 0x00007900ff0877ac */ /* 0x000ea20008000800 */
[----:B------:R-:W1:Y:S01]  /*0040*/  S2R R12, SR_TID.X ;  /* 0x00000000000c7919 */ /* 0x000e620000002100 */
[----:B------:R-:W3:Y:S05]  /*0050*/  S2R R13, SR_TID.Z ;  /* 0x00000000000d7919 */ /* 0x000eea0000002300 */
[----:B------:R-:W0:Y:S08]  /*0060*/  S2UR UR5, SR_CTAID.Y ;  /* 0x00000000000579c3 */ /* 0x000e300000002600 */
[----:B------:R-:W0:Y:S08]  /*0070*/  LDC R5, c[0x0][0x364] ;  /* 0x0000d900ff057b82 */ /* 0x000e300000000800 */
[----:B------:R-:W1:Y:S08]  /*0080*/  S2UR UR4, SR_CTAID.X ;  /* 0x00000000000479c3 */ /* 0x000e700000002500 */
[----:B------:R-:W4:Y:S08]  /*0090*/  LDC.64 R8, c[0x0][0x3c0] ;  /* 0x0000f000ff087b82 */ /* 0x000f300000000a00 */
[----:B------:R-:W3:Y:S01]  /*00a0*/  S2UR UR6, SR_CTAID.Z ;  /* 0x00000000000679c3 */ /* 0x000ee20000002700 */
[----:B0-----:R-:W-:-:S07]  /*00b0*/  IMAD R10, R5, UR5, R10 ;  /* 0x00000005050a7c24 */ /* 0x001fce000f8e020a */
[----:B------:R-:W3:Y:S01]  /*00c0*/  LDC R0, c[0x0][0x368] ;  /* 0x0000da00ff007b82 */ /* 0x000ee20000000800 */
[----:B-1----:R-:W-:Y:S01]  /*00d0*/  IMAD R12, R3, UR4, R12 ;  /* 0x00000004030c7c24 */ /* 0x002fe2000f8e020c */
[----:B----4-:R-:W-:-:S04]  /*00e0*/  ISETP.GE.AND P0, PT, R10, R9, PT ;  /* 0x000000090a00720c */ /* 0x010fc80003f06270 */
[----:B------:R-:W-:Y:S01]  /*00f0*/  ISETP.GE.OR P0, PT, R12, R8, P0 ;  /* 0x000000080c00720c */ /* 0x000fe20000706670 */
[----:B---3--:R-:W-:-:S05]  /*0100*/  IMAD R13, R0, UR6, R13 ;  /* 0x00000006000d7c24 */ /* 0x008fca000f8e020d */
[----:B--2---:R-:W-:-:S13]  /*0110*/  ISETP.GE.OR P0, PT, R13, UR8, P0 ;  /* 0x000000080d007c0c */ /* 0x004fda0008706670 */
[----:B------:R-:W-:Y:S05]  /*0120*/  @P0 EXIT ;  /* 0x000000000000094d */ /* 0x000fea0003800000 */
[C---:B------:R-:W-:Y:S01]  /*0130*/  ISETP.GT.U32.AND P0, PT, R13.reuse, 0x4, PT ;  /* 0x000000040d00780c */ /* 0x040fe20003f04070 */
[----:B------:R-:W0:Y:S01]  /*0140*/  LDC.64 R2, c[0x0][0x380] ;  /* 0x0000e000ff027b82 */ /* 0x000e220000000a00 */
[-C--:B------:R-:W-:Y:S01]  /*0150*/  IMAD R11, R10, R8.reuse, RZ ;  /* 0x000000080a0b7224 */ /* 0x080fe200078e02ff */
[----:B------:R-:W1:Y:S01]  /*0160*/  LDCU.64 UR6, c[0x0][0x358] ;  /* 0x00006b00ff0677ac */ /* 0x000e620008000a00 */
[----:B------:R-:W-:-:S04]  /*0170*/  IMAD R0, R13, R8, R12 ;  /* 0x000000080d007224 */ /* 0x000fc800078e020c */
[----:B------:R-:W-:Y:S01]  /*0180*/  IMAD R19, R11, UR8, R0 ;  /* 0x000000080b137c24 */ /* 0x000fe2000f8e0200 */
[----:B------:R-:W2:Y:S04]  /*0190*/  LDC.64 R4, c[0x0][0x388] ;  /* 0x0000e200ff047b82 */ /* 0x000ea80000000a00 */
[----:B------:R-:W-:Y:S02]  /*01a0*/  @!P0 IADD3 R23, PT, PT, R19, R8, RZ ;  /* 0x0000000813178210 */ /* 0x000fe40007ffe0ff */
[----:B------:R-:W-:Y:S02]  /*01b0*/  @!P0 IADD3 R17, PT, PT, R12, R11, RZ ;  /* 0x0000000b0c118210 */ /* 0x000fe40007ffe0ff */
[----:B------:R-:W3:Y:S01]  /*01c0*/  @!P0 LDC.64 R14, c[0x0][0x390] ;  /* 0x0000e400ff0e8b82 */ /* 0x000ee20000000a00 */
[----:B0-----:R-:W-:-:S06]  /*01d0*/  @!P0 IMAD.WIDE R20, R23, 0x4, R2 ;  /* 0x0000000417148825 */ /* 0x001fcc00078e0202 */
[----:B-1----:R-:W4:Y:S01]  /*01e0*/  @!P0 LDG.E R21, desc[UR6][R20.64] ;  /* 0x0000000614158981 */ /* 0x002f22000c1e1900 */
[----:B--2---:R-:W-:-:S04]  /*01f0*/  IMAD.WIDE R6, R19, 0x4, R4 ;  /* 0x0000000413067825 */ /* 0x004fc800078e0204 */
[----:B------:R-:W-:Y:S01]  /*0200*/  @!P0 IMAD.WIDE R22, R23, 0x4, R4 ;  /* 0x0000000417168825 */ /* 0x000fe200078e0204 */
[----:B------:R-:W4:Y:S03]  /*0210*/  @!P0 LDG.E R18, desc[UR6][R6.64] ;  /* 0x0000000606128981 */ /* 0x000f26000c1e1900 */
[----:B---3--:R-:W-:Y:S02]  /*0220*/  @!P0 IMAD.WIDE R14, R17, 0x4, R14 ;  /* 0x00000004110e8825 */ /* 0x008fe400078e020e */
[----:B------:R-:W2:Y:S04]  /*0230*/  @!P0 LDG.E R22, desc[UR6][R22.64] ;  /* 0x0000000616168981 */ /* 0x000ea8000c1e1900 */
[----:B------:R-:W2:Y:S01]  /*0240*/  @!P0 LDG.E R14, desc[UR6][R14.64] ;  /* 0x000000060e0e8981 */ /* 0x000ea2000c1e1900 */
[----:B------:R-:W-:-:S06]  /*0250*/  UIADD3 UR4, UPT, UPT, UR8, -0x5, URZ ;  /* 0xfffffffb08047890 */ /* 0x000fcc000fffe0ff */
[----:B------:R-:W-:-:S13]  /*0260*/  ISETP.GE.AND P1, PT, R13, UR4, PT ;  /* 0x000000040d007c0c */ /* 0x000fda000bf26270 */
[----:B------:R-:W0:Y:S01]  /*0270*/  @P1 LDC.64 R16, c[0x0][0x398] ;  /* 0x0000e600ff101b82 */ /* 0x000e220000000a00 */
[----:B------:R-:W-:-:S05]  /*0280*/  @P1 IMAD R25, R13, R8, -R8 ;  /* 0x000000080d191224 */ /* 0x000fca00078e0a08 */
[C---:B------:R-:W-:Y:S02]  /*0290*/  @P1 IADD3 R24, PT, PT, R12.reuse, R25, RZ ;  /* 0x000000190c181210 */ /* 0x040fe40007ffe0ff */
[----:B------:R-:W-:-:S05]  /*02a0*/  @P1 IADD3 R27, PT, PT, R12, R11, RZ ;  /* 0x0000000b0c1b1210 */ /* 0x000fca0007ffe0ff */
[----:B0-----:R-:W-:-:S04]  /*02b0*/  @P1 IMAD.WIDE R16, R27, 0x4, R16 ;  /* 0x000000041b101825 */ /* 0x001fc800078e0210 */
[----:B----4-:R-:W-:Y:S01]  /*02c0*/  @!P0 FADD R25, R18, -R21 ;  /* 0x8000001512198221 */ /* 0x010fe20000000000 */
[----:B------:R-:W-:-:S03]  /*02d0*/  @P1 IMAD R21, R11, UR8, R24 ;  /* 0x000000080b151c24 */ /* 0x000fc6000f8e0218 */
[----:B--2---:R-:W-:Y:S01]  /*02e0*/  @!P0 FFMA R25, R25, R14, R22 ;  /* 0x0000000e19198223 */ /* 0x004fe20000000016 */
[----:B------:R-:W-:-:S04]  /*02f0*/  IMAD.WIDE R14, R19, 0x4, R2 ;  /* 0x00000004130e7825 */ /* 0x000fc800078e0202 */
[C---:B------:R-:W-:Y:S01]  /*0300*/  @P1 IMAD.WIDE R18, R21.reuse, 0x4, R2 ;  /* 0x0000000415121825 */ /* 0x040fe200078e0202 */
[----:B------:R0:W-:Y:S03]  /*0310*/  @!P0 STG.E desc[UR6][R14.64], R25 ;  /* 0x000000190e008986 */ /* 0x0001e6000c101906 */
[----:B------:R-:W-:Y:S01]  /*0320*/  @P1 IMAD.WIDE R20, R21, 0x4, R4 ;  /* 0x0000000415141825 */ /* 0x000fe200078e0204 */
[----:B------:R-:W2:Y:S04]  /*0330*/  @P1 LDG.E R24, desc[UR6][R6.64] ;  /* 0x0000000606181981 */ /* 0x000ea8000c1e1900 */
[----:B------:R-:W2:Y:S04]  /*0340*/  @P1 LDG.E R19, desc[UR6][R18.64] ;  /* 0x0000000612131981 */ /* 0x000ea8000c1e1900 */
[----:B------:R-:W3:Y:S04]  /*0350*/  @P1 LDG.E R20, desc[UR6][R20.64] ;  /* 0x0000000614141981 */ /* 0x000ee8000c1e1900 */
[----:B------:R-:W3:Y:S01]  /*0360*/  @P1 LDG.E R16, desc[UR6][R16.64] ;  /* 0x0000000610101981 */ /* 0x000ee2000c1e1900 */
[----:B------:R-:W-:-:S13]  /*0370*/  ISETP.GT.AND P0, PT, R12, 0x4, PT ;  /* 0x000000040c00780c */ /* 0x000fda0003f04270 */
[----:B------:R-:W1:Y:S01]  /*0380*/  @!P0 LDC.64 R22, c[0x0][0x3a0] ;  /* 0x0000e800ff168b82 */ /* 0x000e620000000a00 */
[----:B------:R-:W-:-:S04]  /*0390*/  @!P0 IMAD R29, R10, UR8, R13 ;  /* 0x000000080a1d8c24 */ /* 0x000fc8000f8e020d */
[----:B-1----:R-:W-:-:S04]  /*03a0*/  @!P0 IMAD.WIDE.U32 R22, R29, 0x4, R22 ;  /* 0x000000041d168825 */ /* 0x002fc800078e0016 */
[----:B--2---:R-:W-:Y:S02]  /*03b0*/  @P1 FADD R27, R24, -R19 ;  /* 0x80000013181b1221 */ /* 0x004fe40000000000 */
[----:B------:R-:W2:Y:S02]  /*03c0*/  @!P0 LDG.E R24, desc[UR6][R14.64+0x4] ;  /* 0x000004060e188981 */ /* 0x000ea4000c1e1900 */
[----:B---3--:R-:W-:-:S05]  /*03d0*/  @P1 FFMA R27, R27, R16, R20 ;  /* 0x000000101b1b1223 */ /* 0x008fca0000000014 */
[----:B------:R-:W-:Y:S04]  /*03e0*/  @P1 STG.E desc[UR6][R14.64], R27 ;  /* 0x0000001b0e001986 */ /* 0x000fe8000c101906 */
[----:B------:R-:W2:Y:S04]  /*03f0*/  @!P0 LDG.E R19, desc[UR6][R6.64] ;  /* 0x0000000606138981 */ /* 0x000ea8000c1e1900 */
[----:B------:R-:W3:Y:S04]  /*0400*/  @!P0 LDG.E R22, desc[UR6][R22.64] ;  /* 0x0000000616168981 */ /* 0x000ee8000c1e1900 */
[----:B------:R-:W3:Y:S01]  /*0410*/  @!P0 LDG.E R18, desc[UR6][R6.64+0x4] ;  /* 0x0000040606128981 */ /* 0x000ee2000c1e1900 */
[----:B------:R-:W-:-:S04]  /*0420*/  IADD3 R17, PT, PT, R8, -0x5, RZ ;  /* 0xfffffffb08117810 */ /* 0x000fc80007ffe0ff */
[----:B------:R-:W-:-:S13]  /*0430*/  ISETP.GE.AND P1, PT, R12, R17, PT ;  /* 0x000000110c00720c */ /* 0x000fda0003f26270 */
[----:B------:R-:W1:Y:S01]  /*0440*/  @P1 LDC.64 R16, c[0x0][0x398] ;  /* 0x0000e600ff101b82 */ /* 0x000e620000000a00 */
[----:B------:R-:W-:Y:S01]  /*0450*/  @P1 IMAD R13, R10, UR8, R13 ;  /* 0x000000080a0d1c24 */ /* 0x000fe2000f8e020d */
[----:B------:R-:W4:Y:S03]  /*0460*/  @P1 LDG.E R20, desc[UR6][R14.64+-0x4] ;  /* 0xfffffc060e141981 */ /* 0x000f26000c1e1900 */
[----:B-1----:R-:W-:-:S04]  /*0470*/  @P1 IMAD.WIDE.U32 R16, R13, 0x4, R16 ;  /* 0x000000040d101825 */ /* 0x002fc800078e0010 */
[----:B--2---:R-:W-:-:S04]  /*0480*/  @!P0 FADD R19, R19, -R24 ;  /* 0x8000001813138221 */ /* 0x004fc80000000000 */
[----:B---3--:R-:W-:-:S05]  /*0490*/  @!P0 FFMA R21, R19, R22, R18 ;  /* 0x0000001613158223 */ /* 0x008fca0000000012 */
[----:B------:R1:W-:Y:S04]  /*04a0*/  @!P0 STG.E desc[UR6][R14.64], R21 ;  /* 0x000000150e008986 */ /* 0x0003e8000c101906 */
[----:B------:R-:W4:Y:S04]  /*04b0*/  @P1 LDG.E R19, desc[UR6][R6.64] ;  /* 0x0000000606131981 */ /* 0x000f28000c1e1900 */
[----:B------:R-:W2:Y:S04]  /*04c0*/  @P1 LDG.E R16, desc[UR6][R16.64] ;  /* 0x0000000610101981 */ /* 0x000ea8000c1e1900 */
[----:B------:R-:W2:Y:S01]  /*04d0*/  @P1 LDG.E R18, desc[UR6][R6.64+-0x4] ;  /* 0xfffffc0606121981 */ /* 0x000ea2000c1e1900 */
[----:B------:R-:W-:-:S13]  /*04e0*/  ISETP.GT.U32.AND P0, PT, R10, 0x4, PT ;  /* 0x000000040a00780c */ /* 0x000fda0003f04070 */
[----:B------:R-:W3:Y:S01]  /*04f0*/  @!P0 LDC.64 R12, c[0x0][0x3b0] ;  /* 0x0000ec00ff0c8b82 */ /* 0x000ee20000000a00 */
[----:B------:R-:W-:-:S05]  /*0500*/  @!P0 IADD3 R23, PT, PT, R11, R8, RZ ;  /* 0x000000080b178210 */ /* 0x000fca0007ffe0ff */
[----:B0-----:R-:W-:Y:S02]  /*0510*/  @!P0 IMAD R25, R23, UR8, R0 ;  /* 0x0000000817198c24 */ /* 0x001fe4000f8e0200 */
[----:B---3--:R-:W-:-:S04]  /*0520*/  @!P0 IMAD.WIDE R12, R0, 0x4, R12 ;  /* 0x00000004000c8825 */ /* 0x008fc800078e020c */
[----:B----4-:R-:W-:-:S04]  /*0530*/  @P1 FADD R19, R19, -R20 ;  /* 0x8000001413131221 */ /* 0x010fc80000000000 */
[----:B--2---:R-:W-:Y:S01]  /*0540*/  @P1 FFMA R23, R19, R16, R18 ;  /* 0x0000001013171223 */ /* 0x004fe20000000012 */
[----:B------:R-:W-:-:S04]  /*0550*/  @!P0 IMAD.WIDE R18, R25, 0x4, R2 ;  /* 0x0000000419128825 */ /* 0x000fc800078e0202 */
[----:B------:R-:W-:Y:S01]  /*0560*/  @!P0 IMAD.WIDE R16, R25, 0x4, R4 ;  /* 0x0000000419108825 */ /* 0x000fe200078e0204 */
[----:B------:R0:W-:Y:S04]  /*0570*/  @P1 STG.E desc[UR6][R14.64], R23 ;  /* 0x000000170e001986 */ /* 0x0001e8000c101906 */
[----:B------:R-:W2:Y:S04]  /*0580*/  @!P0 LDG.E R19, desc[UR6][R18.64] ;  /* 0x0000000612138981 */ /* 0x000ea8000c1e1900 */
[----:B------:R-:W2:Y:S04]  /*0590*/  @!P0 LDG.E R20, desc[UR6][R6.64] ;  /* 0x0000000606148981 */ /* 0x000ea8000c1e1900 */
[----:B------:R-:W3:Y:S04]  /*05a0*/  @!P0 LDG.E R16, desc[UR6][R16.64] ;  /* 0x0000000610108981 */ /* 0x000ee8000c1e1900 */
[----:B------:R-:W3:Y:S01]  /*05b0*/  @!P0 LDG.E R12, desc[UR6][R12.64] ;  /* 0x000000060c0c8981 */ /* 0x000ee2000c1e1900 */
[----:B-1----:R-:W-:-:S04]  /*05c0*/  IADD3 R21, PT, PT, R9, -0x5, RZ ;  /* 0xfffffffb09157810 */ /* 0x002fc80007ffe0ff */
[----:B------:R-:W-:Y:S01]  /*05d0*/  ISETP.GE.AND P1, PT, R10, R21, PT ;  /* 0x000000150a00720c */ /* 0x000fe20003f26270 */
[----:B--2---:R-:W-:-:S04]  /*05e0*/  @!P0 FADD R9, R20, -R19 ;  /* 0x8000001314098221 */ /* 0x004fc80000000000 */
[----:B---3--:R-:W-:-:S05]  /*05f0*/  @!P0 FFMA R9, R9, R12, R16 ;  /* 0x0000000c09098223 */ /* 0x008fca0000000010 */
[----:B------:R0:W-:Y:S03]  /*0600*/  @!P0 STG.E desc[UR6][R14.64], R9 ;  /* 0x000000090e008986 */ /* 0x0001e6000c101906 */
[----:B------:R-:W-:Y:S05]  /*0610*/  @!P1 EXIT ;  /* 0x000000000000994d */ /* 0x000fea0003800000 */
[----:B------:R-:W0:Y:S01]  /*0620*/  LDC.64 R12, c[0x0][0x3b8] ;  /* 0x0000ee00ff0c7b82 */ /* 0x000e220000000a00 */
[----:B------:R-:W-:Y:S01]  /*0630*/  IADD3 R11, PT, PT, R11, -R8, RZ ;  /* 0x800000080b0b7210 */ /* 0x000fe20007ffe0ff */
[----:B------:R-:W2:Y:S04]  /*0640*/  LDG.E R6, desc[UR6][R6.64] ;  /* 0x0000000606067981 */ /* 0x000ea8000c1e1900 */
[----:B------:R-:W-:-:S04]  /*0650*/  IMAD R11, R11, UR8, R0 ;  /* 0x000000080b0b7c24 */ /* 0x000fc8000f8e0200 */
[----:B------:R-:W-:-:S04]  /*0660*/  IMAD.WIDE R2, R11, 0x4, R2 ;  /* 0x000000040b027825 */ /* 0x000fc800078e0202 */
[----:B------:R-:W-:Y:S02]  /*0670*/  IMAD.WIDE R4, R11, 0x4, R4 ;  /* 0x000000040b047825 */ /* 0x000fe400078e0204 */
[----:B------:R-:W2:Y:S04]  /*0680*/  LDG.E R3, desc[UR6][R2.64] ;  /* 0x0000000602037981 */ /* 0x000ea8000c1e1900 */
[----:B------:R-:W3:Y:S01]  /*0690*/  LDG.E R4, desc[UR6][R4.64] ;  /* 0x0000000604047981 */ /* 0x000ee2000c1e1900 */
[----:B0-----:R-:W-:-:S06]  /*06a0*/  IMAD.WIDE R8, R0, 0x4, R12 ;  /* 0x0000000400087825 */ /* 0x001fcc00078e020c */
[----:B------:R-:W3:Y:S01]  /*06b0*/  LDG.E R8, desc[UR6][R8.64] ;  /* 0x0000000608087981 */ /* 0x000ee2000c1e1900 */
[----:B--2---:R-:W-:-:S04]  /*06c0*/  FADD R11, R6, -R3 ;  /* 0x80000003060b7221 */ /* 0x004fc80000000000 */
[----:B---3--:R-:W-:-:S05]  /*06d0*/  FFMA R11, R11, R8, R4 ;  /* 0x000000080b0b7223 */ /* 0x008fca0000000004 */
[----:B------:R-:W-:Y:S01]  /*06e0*/  STG.E desc[UR6][R14.64], R11 ;  /* 0x0000000b0e007986 */ /* 0x000fe2000c101906 */
[----:B------:R-:W-:Y:S05]  /*06f0*/  EXIT ;  /* 0x000000000000794d */ /* 0x000fea0003800000 */
.L_x_41:
        /* <DEDUP_REMOVED lines=16> */
.L_x_121:


//--------------------- .text._Z8freeSurfPfiiii   --------------------------
	.section	.text._Z8freeSurfPfiiii,"ax",@progbits
	.align	128
        .global         _Z8freeSurfPfiiii
        .type           _Z8freeSurfPfiiii,@function
        .size           _Z8freeSurfPfiiii,(.L_x_122 - _Z8freeSurfPfiiii)
        .other          _Z8freeSurfPfiiii,@"STO_CUDA_ENTRY STV_DEFAULT"
_Z8freeSurfPfiiii:
.text._Z8freeSurfPfiiii:
[----:B------:R-:W-:Y:S01]  /*0000*/  LDC R1, c[0x0][0x37c] ;  /* 0x0000df00ff017b82 */ /* 0x000fe20000000800 */
[----:B------:R-:W0:Y:S07]  /*0010*/  S2R R5, SR_TID.Z ;  /* 0x0000000000057919 */ /* 0x000e2e0000002300 */
[----:B------:R-:W1:Y:S01]  /*0020*/  LDC R3, c[0x0][0x360] ;  /* 0x0000d800ff037b82 */ /* 0x000e620000000800 */
[----:B------:R-:W2:Y:S01]  /*0030*/  LDCU.64 UR8, c[0x0][0x390] ;  /* 0x00007200ff0877ac */ /* 0x000ea20008000a00 */
[----:B------:R-:W3:Y:S01]  /*0040*/  S2R R4, SR_TID.Y ;  /* 0x0000000000047919 */ /* 0x000ee20000002200 */
[----:B------:R-:W4:Y:S01]  /*0050*/  LDCU.64 UR10, c[0x0][0x388] ;  /* 0x00007100ff0a77ac */ /* 0x000f220008000a00 */
[----:B------:R-:W1:Y:S04]  /*0060*/  S2R R0, SR_TID.X ;  /* 0x0000000000007919 */ /* 0x000e680000002100 */
[----:B------:R-:W3:Y:S08]  /*0070*/  LDC R7, c[0x0][0x364] ;  /* 0x0000d900ff077b82 */ /* 0x000ef00000000800 */
[----:B------:R-:W0:Y:S08]  /*0080*/  S2UR UR6, SR_CTAID.Z ;  /* 0x00000000000679c3 */ /* 0x000e300000002700 */
[----:B------:R-:W0:Y:S08]  /*0090*/  LDC R2, c[0x0][0x368] ;  /* 0x0000da00ff027b82 */ /* 0x000e300000000800 */
[----:B------:R-:W3:Y:S08]  /*00a0*/  S2UR UR4, SR_CTAID.Y ;  /* 0x00000000000479c3 */ /* 0x000ef00000002600 */
[----:B------:R-:W1:Y:S01]  /*00b0*/  S2UR UR5, SR_CTAID.X ;  /* 0x00000000000579c3 */ /* 0x000e620000002500 */
[----:B0-----:R-:W-:-:S05]  /*00c0*/  IMAD R5, R2, UR6, R5 ;  /* 0x0000000602057c24 */ /* 0x001fca000f8e0205 */
[----:B--2---:R-:W-:Y:S01]  /*00d0*/  ISETP.GE.AND P0, PT, R5, UR8, PT ;  /* 0x0000000805007c0c */ /* 0x004fe2000bf06270 */
[----:B---3--:R-:W-:Y:S01]  /*00e0*/  IMAD R4, R7, UR4, R4 ;  /* 0x0000000407047c24 */ /* 0x008fe2000f8e0204 */
[----:B----4-:R-:W-:-:S04]  /*00f0*/  UIADD3 UR4, UPT, UPT, UR10, -UR9, URZ ;  /* 0x800000090a047290 */ /* 0x010fc8000fffe0ff */
[----:B------:R-:W-:Y:S01]  /*0100*/  ISETP.GE.OR P0, PT, R4, UR11, P0 ;  /* 0x0000000b04007c0c */ /* 0x000fe20008706670 */
[----:B-1----:R-:W-:-:S05]  /*0110*/  IMAD R0, R3, UR5, R0 ;  /* 0x0000000503007c24 */ /* 0x002fca000f8e0200 */
[----:B------:R-:W-:-:S13]  /*0120*/  ISETP.LE.OR P0, PT, R0, UR4, P0 ;  /* 0x0000000400007c0c */ /* 0x000fda0008703670 */
[----:B------:R-:W-:Y:S05]  /*0130*/  @P0 EXIT ;  /* 0x000000000000094d */ /* 0x000fea0003800000 */
[----:B------:R-:W0:Y:S01]  /*0140*/  LDC.64 R2, c[0x0][0x380] ;  /* 0x0000e000ff027b82 */ /* 0x000e220000000a00 */
[----:B------:R-:W1:Y:S01]  /*0150*/  LDCU.64 UR4, c[0x0][0x358] ;  /* 0x00006b00ff0477ac */ /* 0x000e620008000a00 */
[----:B------:R-:W-:-:S04]  /*0160*/  IMAD R5, R4, UR8, R5 ;  /* 0x0000000804057c24 */ /* 0x000fc8000f8e0205 */
[----:B------:R-:W-:-:S04]  /*0170*/  IMAD R5, R5, UR10, R0 ;  /* 0x0000000a05057c24 */ /* 0x000fc8000f8e0200 */
[----:B0-----:R-:W-:-:S05]  /*0180*/  IMAD.WIDE R2, R5, 0x4, R2 ;  /* 0x0000000405027825 */ /* 0x001fca00078e0202 */
[----:B-1----:R-:W-:Y:S01]  /*0190*/  STG.E desc[UR4][R2.64], RZ ;  /* 0x000000ff02007986 */ /* 0x002fe2000c101904 */
[----:B------:R-:W-:Y:S05]  /*01a0*/  EXIT ;  /* 0x000000000000794d */ /* 0x000fea0003800000 */
.L_x_42:
        /* <DEDUP_REMOVED lines=13> */
.L_x_122:


//--------------------- .text._Z18lint3d_extract_gpuPfiiiiiS_PiS0_S0_S_S_S_S_S_S_S_S_ --------------------------
	.section	.text._Z18lint3d_extract_gpuPfiiiiiS_PiS0_S0_S_S_S_S_S_S_S_S_,"ax",@progbits
	.align	128
        .global         _Z18lint3d_extract_gpuPfiiiiiS_PiS0_S0_S_S_S_S_S_S_S_S_
        .type           _Z18lint3d_extract_gpuPfiiiiiS_PiS0_S0_S_S_S_S_S_S_S_S_,@function
        .size           _Z18lint3d_extract_gpuPfiiiiiS_PiS0_S0_S_S_S_S_S_S_S_S_,(.L_x_123 - _Z18lint3d_extract_gpuPfiiiiiS_PiS0_S0_S_S_S_S_S_S_S_S_)
        .other          _Z18lint3d_extract_gpuPfiiiiiS_PiS0_S0_S_S_S_S_S_S_S_S_,@"STO_CUDA_ENTRY STV_DEFAULT"
_Z18lint3d_extract_gpuPfiiiiiS_PiS0_S0_S_S_S_S_S_S_S_S_:
.text._Z18lint3d_extract_gpuPfiiiiiS_PiS0_S0_S_S_S_S_S_S_S_S_:
[----:B------:R-:W-:Y:S01]  /*0000*/  LDC R1, c[0x0][0x37c] ;  /* 0x0000df00ff017b82 */ /* 0x000fe20000000800 */
[----:B------:R-:W0:Y:S07]  /*0010*/  S2R R23, SR_TID.X ;  /* 0x0000000000177919 */ /* 0x000e2e0000002100 */
[----:B------:R-:W0:Y:S01]  /*0020*/  S2UR UR4, SR_CTAID.X ;  /* 0x00000000000479c3 */ /* 0x000e220000002500 */
[----:B------:R-:W1:Y:S07]  /*0030*/  LDCU UR6, c[0x0][0x38c] ;  /* 0x00007180ff0677ac */ /* 0x000e6e0008000800 */
[----:B------:R-:W0:Y:S02]  /*0040*/  LDC R0, c[0x0][0x360] ;  /* 0x0000d800ff007b82 */ /* 0x000e240000000800 */
[----:B0-----:R-:W-:-:S05]  /*0050*/  IMAD R23, R0, UR4, R23 ;  /* 0x0000000400177c24 */ /* 0x001fca000f8e0217 */
[----:B-1----:R-:W-:-:S13]  /*0060*/  ISETP.GE.AND P0, PT, R23, UR6, PT ;  /* 0x0000000617007c0c */ /* 0x002fda000bf06270 */
[----:B------:R-:W-:Y:S05]  /*0070*/  @P0 EXIT ;  /* 0x000000000000094d */ /* 0x000fea0003800000 */
[----:B------:R-:W0:Y:S01]  /*0080*/  LDC.64 R2, c[0x0][0x3b0] ;  /* 0x0000ec00ff027b82 */ /* 0x000e220000000a00 */
[----:B------:R-:W1:Y:S01]  /*0090*/  LDCU.64 UR4, c[0x0][0x358] ;  /* 0x00006b00ff0477ac */ /* 0x000e620008000a00 */
[----:B------:R-:W2:Y:S06]  /*00a0*/  LDCU UR7, c[0x0][0x398] ;  /* 0x00007300ff0777ac */ /* 0x000eac0008000800 */
[----:B------:R-:W3:Y:S08]  /*00b0*/  LDC.64 R4, c[0x0][0x3b8] ;  /* 0x0000ee00ff047b82 */ /* 0x000ef00000000a00 */
[----:B------:R-:W4:Y:S01]  /*00c0*/  LDC.64 R8, c[0x0][0x3a8] ;  /* 0x0000ea00ff087b82 */ /* 0x000f220000000a00 */
[----:B0-----:R-:W-:-:S07]  /*00d0*/  IMAD.WIDE R2, R23, 0x4, R2 ;  /* 0x0000000417027825 */ /* 0x001fce00078e0202 */
[----:B------:R-:W2:Y:S01]  /*00e0*/  LDC R27, c[0x0][0x390] ;  /* 0x0000e400ff1b7b82 */ /* 0x000ea20000000800 */
[----:B-1----:R-:W5:Y:S01]  /*00f0*/  LDG.E R2, desc[UR4][R2.64] ;  /* 0x0000000402027981 */ /* 0x002f62000c1e1900 */
[----:B---3--:R-:W-:-:S06]  /*0100*/  IMAD.WIDE R4, R23, 0x4, R4 ;  /* 0x0000000417047825 */ /* 0x008fcc00078e0204 */
[----:B------:R-:W0:Y:S01]  /*0110*/  LDC.64 R18, c[0x0][0x3a0] ;  /* 0x0000e800ff127b82 */ /* 0x000e220000000a00 */
[----:B------:R-:W5:Y:S01]  /*0120*/  LDG.E R5, desc[UR4][R4.64] ;  /* 0x0000000404057981 */ /* 0x000f62000c1e1900 */
[----:B----4-:R-:W-:-:S06]  /*0130*/  IMAD.WIDE R8, R23, 0x4, R8 ;  /* 0x0000000417087825 */ /* 0x010fcc00078e0208 */
[----:B------:R-:W1:Y:S01]  /*0140*/  LDC.64 R6, c[0x0][0x3c8] ;  /* 0x0000f200ff067b82 */ /* 0x000e620000000a00 */
[----:B------:R-:W3:Y:S07]  /*0150*/  LDG.E R8, desc[UR4][R8.64] ;  /* 0x0000000408087981 */ /* 0x000eee000c1e1900 */
[----:B------:R-:W4:Y:S08]  /*0160*/  LDC.64 R10, c[0x0][0x3c0] ;  /* 0x0000f000ff0a7b82 */ /* 0x000f300000000a00 */
[----:B------:R-:W2:Y:S08]  /*0170*/  LDC.64 R12, c[0x0][0x3d0] ;  /* 0x0000f400ff0c7b82 */ /* 0x000eb00000000a00 */
[----:B------:R-:W0:Y:S01]  /*0180*/  LDC.64 R14, c[0x0][0x3d8] ;  /* 0x0000f600ff0e7b82 */ /* 0x000e220000000a00 */
[----:B-1----:R-:W-:-:S06]  /*0190*/  IMAD.WIDE R24, R23, 0x4, R6 ;  /* 0x0000000417187825 */ /* 0x002fcc00078e0206 */
[----:B------:R-:W3:Y:S01]  /*01a0*/  LDG.E R25, desc[UR4][R24.64] ;  /* 0x0000000418197981 */ /* 0x000ee2000c1e1900 */
[----:B------:R-:W1:Y:S01]  /*01b0*/  LDC.64 R6, c[0x0][0x3f0] ;  /* 0x0000fc00ff067b82 */ /* 0x000e620000000a00 */
[----:B----4-:R-:W-:-:S07]  /*01c0*/  IMAD.WIDE R28, R23, 0x4, R10 ;  /* 0x00000004171c7825 */ /* 0x010fce00078e020a */
[----:B------:R-:W4:Y:S01]  /*01d0*/  LDC.64 R10, c[0x0][0x3f8] ;  /* 0x0000fe00ff0a7b82 */ /* 0x000f220000000a00 */
[----:B--2---:R-:W-:-:S04]  /*01e0*/  IMAD.WIDE R12, R23, 0x4, R12 ;  /* 0x00000004170c7825 */ /* 0x004fc800078e020c */
[----:B------:R-:W-:Y:S02]  /*01f0*/  IMAD R17, R27, UR7, RZ ;  /* 0x000000071b117c24 */ /* 0x000fe4000f8e02ff */
[----:B------:R-:W2:Y:S01]  /*0200*/  LDG.E R13, desc[UR4][R12.64] ;  /* 0x000000040c0d7981 */ /* 0x000ea2000c1e1900 */
[----:B0-----:R-:W-:-:S06]  /*0210*/  IMAD.WIDE R14, R23, 0x4, R14 ;  /* 0x00000004170e7825 */ /* 0x001fcc00078e020e */
[----:B------:R-:W2:Y:S01]  /*0220*/  LDG.E R15, desc[UR4][R14.64] ;  /* 0x000000040e0f7981 */ /* 0x000ea2000c1e1900 */
[----:B-1----:R-:W-:-:S06]  /*0230*/  IMAD.WIDE R6, R23, 0x4, R6 ;  /* 0x0000000417067825 */ /* 0x002fcc00078e0206 */
[----:B------:R-:W2:Y:S01]  /*0240*/  LDG.E R7, desc[UR4][R6.64] ;  /* 0x0000000406077981 */ /* 0x000ea2000c1e1900 */
[----:B----4-:R-:W-:-:S06]  /*0250*/  IMAD.WIDE R10, R23, 0x4, R10 ;  /* 0x00000004170a7825 */ /* 0x010fcc00078e020a */
[----:B------:R-:W4:Y:S01]  /*0260*/  LDG.E R11, desc[UR4][R10.64] ;  /* 0x000000040a0b7981 */ /* 0x000f22000c1e1900 */
[----:B-----5:R-:W-:Y:S02]  /*0270*/  IMAD R0, R2, UR7, R5 ;  /* 0x0000000702007c24 */ /* 0x020fe4000f8e0205 */
[----:B------:R-:W0:Y:S02]  /*0280*/  LDC.64 R4, c[0x0][0x3e0] ;  /* 0x0000f800ff047b82 */ /* 0x000e240000000a00 */
[----:B---3--:R-:W-:Y:S02]  /*0290*/  IMAD R3, R0, R27, R8 ;  /* 0x0000001b00037224 */ /* 0x008fe400078e0208 */
[----:B------:R-:W3:Y:S02]  /*02a0*/  LDG.E R0, desc[UR4][R28.64] ;  /* 0x000000041c007981 */ /* 0x000ee4000c1e1900 */
[----:B------:R-:W-:Y:S02]  /*02b0*/  IMAD.WIDE R18, R3, 0x4, R18 ;  /* 0x0000000403127825 */ /* 0x000fe400078e0212 */
[----:B------:R-:W1:Y:S03]  /*02c0*/  LDC.64 R2, c[0x0][0x3e8] ;  /* 0x0000fa00ff027b82 */ /* 0x000e660000000a00 */
[----:B------:R-:W3:Y:S01]  /*02d0*/  LDG.E R21, desc[UR4][R18.64] ;  /* 0x0000000412157981 */ /* 0x000ee2000c1e1900 */
[----:B------:R-:W-:-:S03]  /*02e0*/  IMAD.WIDE R8, R27, 0x4, R18 ;  /* 0x000000041b087825 */ /* 0x000fc600078e0212 */
[----:B------:R5:W2:Y:S04]  /*02f0*/  LDG.E R22, desc[UR4][R18.64+0x4] ;  /* 0x0000040412167981 */ /* 0x000aa8000c1e1900 */
[----:B------:R-:W4:Y:S01]  /*0300*/  LDG.E R20, desc[UR4][R8.64] ;  /* 0x0000000408147981 */ /* 0x000f22000c1e1900 */
[----:B------:R-:W-:-:S03]  /*0310*/  IMAD.WIDE R16, R17, 0x4, R18 ;  /* 0x0000000411107825 */ /* 0x000fc600078e0212 */
[----:B------:R1:W2:Y:S01]  /*0320*/  LDG.E R24, desc[UR4][R8.64+0x4] ;  /* 0x0000040408187981 */ /* 0x0002a2000c1e1900 */
[----:B0-----:R-:W-:Y:S01]  /*0330*/  IMAD.WIDE R4, R23, 0x4, R4 ;  /* 0x0000000417047825 */ /* 0x001fe200078e0204 */
[----:B-----5:R-:W0:Y:S02]  /*0340*/  LDC R18, c[0x0][0x388] ;  /* 0x0000e200ff127b82 */ /* 0x020e240000000800 */
[----:B------:R-:W5:Y:S01]  /*0350*/  LDG.E R29, desc[UR4][R16.64] ;  /* 0x00000004101d7981 */ /* 0x000f62000c1e1900 */
[----:B------:R-:W-:-:S03]  /*0360*/  IMAD.WIDE R26, R27, 0x4, R16 ;  /* 0x000000041b1a7825 */ /* 0x000fc600078e0210 */
[----:B------:R-:W5:Y:S01]  /*0370*/  LDG.E R4, desc[UR4][R4.64] ;  /* 0x0000000404047981 */ /* 0x000f62000c1e1900 */
[----:B-1----:R-:W-:Y:S01]  /*0380*/  IMAD.WIDE R2, R23, 0x4, R2 ;  /* 0x0000000417027825 */ /* 0x002fe200078e0202 */
[----:B------:R-:W1:Y:S02]  /*0390*/  LDC.64 R8, c[0x0][0x380] ;  /* 0x0000e000ff087b82 */ /* 0x000e640000000a00 */
[----:B------:R-:W5:Y:S04]  /*03a0*/  LDG.E R19, desc[UR4][R26.64] ;  /* 0x000000041a137981 */ /* 0x000f68000c1e1900 */
[----:B------:R-:W5:Y:S04]  /*03b0*/  LDG.E R2, desc[UR4][R2.64] ;  /* 0x0000000402027981 */ /* 0x000f68000c1e1900 */
[----:B------:R-:W5:Y:S04]  /*03c0*/  LDG.E R12, desc[UR4][R16.64+0x4] ;  /* 0x00000404100c7981 */ /* 0x000f68000c1e1900 */
[----:B------:R-:W5:Y:S01]  /*03d0*/  LDG.E R14, desc[UR4][R26.64+0x4] ;  /* 0x000004041a0e7981 */ /* 0x000f62000c1e1900 */
[----:B0-----:R-:W-:-:S04]  /*03e0*/  IMAD R23, R18, UR6, R23 ;  /* 0x0000000612177c24 */ /* 0x001fc8000f8e0217 */
[----:B-1----:R-:W-:-:S04]  /*03f0*/  IMAD.WIDE R8, R23, 0x4, R8 ;  /* 0x0000000417087825 */ /* 0x002fc800078e0208 */
[----:B----4-:R-:W-:-:S04]  /*0400*/  FMUL R20, R20, R25 ;  /* 0x0000001914147220 */ /* 0x010fc80000400000 */
[----:B---3--:R-:W-:-:S04]  /*0410*/  FFMA R21, R21, R0, R20 ;  /* 0x0000000015157223 */ /* 0x008fc80000000014 */
[----:B--2---:R-:W-:-:S04]  /*0420*/  FFMA R13, R22, R13, R21 ;  /* 0x0000000d160d7223 */ /* 0x004fc80000000015 */
[----:B------:R-:W-:-:S04]  /*0430*/  FFMA R24, R24, R15, R13 ;  /* 0x0000000f18187223 */ /* 0x000fc8000000000d */
[----:B-----5:R-:W-:-:S04]  /*0440*/  FFMA R4, R29, R4, R24 ;  /* 0x000000041d047223 */ /* 0x020fc80000000018 */
[----:B------:R-:W-:-:S04]  /*0450*/  FFMA R19, R19, R2, R4 ;  /* 0x0000000213137223 */ /* 0x000fc80000000004 */
[----:B------:R-:W-:-:S04]  /*0460*/  FFMA R7, R12, R7, R19 ;  /* 0x000000070c077223 */ /* 0x000fc80000000013 */
[----:B------:R-:W-:-:S05]  /*0470*/  FFMA R7, R14, R11, R7 ;  /* 0x0000000b0e077223 */ /* 0x000fca0000000007 */
[----:B------:R-:W-:Y:S01]  /*0480*/  STG.E desc[UR4][R8.64], R7 ;  /* 0x0000000708007986 */ /* 0x000fe2000c101904 */
[----:B------:R-:W-:Y:S05]  /*0490*/  EXIT ;  /* 0x000000000000794d */ /* 0x000fea0003800000 */
.L_x_43:
        /* <DEDUP_REMOVED lines=14> */
.L_x_123:


//--------------------- .text._Z17wavefield_extractPPPfS_iii --------------------------
	.section	.text._Z17wavefield_extractPPPfS_iii,"ax",@progbits
	.align	128
        .global         _Z17wavefield_extractPPPfS_iii
        .type           _Z17wavefield_extractPPPfS_iii,@function
        .size           _Z17wavefield_extractPPPfS_iii,(.L_x_124 - _Z17wavefield_extractPPPfS_iii)
        .other          _Z17wavefield_extractPPPfS_iii,@"STO_CUDA_ENTRY STV_DEFAULT"
_Z17wavefield_extractPPPfS_iii:
.text._Z17wavefield_extractPPPfS_iii:
        /* <DEDUP_REMOVED lines=19> */
[----:B------:R-:W0:Y:S01]  /*0130*/  LDC.64 R4, c[0x0][0x380] ;  /* 0x0000e000ff047b82 */ /* 0x000e220000000a00 */
[----:B------:R-:W1:Y:S07]  /*0140*/  LDCU.64 UR4, c[0x0][0x358] ;  /* 0x00006b00ff0477ac */ /* 0x000e6e0008000a00 */
[----:B------:R-:W2:Y:S01]  /*0150*/  LDC.64 R2, c[0x0][0x388] ;  /* 0x0000e200ff027b82 */ /* 0x000ea20000000a00 */
[----:B0-----:R-:W-:-:S06]  /*0160*/  IMAD.WIDE.U32 R4, R9, 0x8, R4 ;  /* 0x0000000809047825 */ /* 0x001fcc00078e0004 */
[----:B-1----:R-:W3:Y:S01]  /*0170*/  LDG.E.64 R4, desc[UR4][R4.64] ;  /* 0x0000000404047981 */ /* 0x002ee2000c1e1b00 */
[----:B------:R-:W-:-:S04]  /*0180*/  IMAD R0, R9, UR7, R8 ;  /* 0x0000000709007c24 */ /* 0x000fc8000f8e0208 */
[----:B------:R-:W-:-:S04]  /*0190*/  IMAD R9, R0, UR8, R7 ;  /* 0x0000000800097c24 */ /* 0x000fc8000f8e0207 */
[----:B--2---:R-:W-:-:S06]  /*01a0*/  IMAD.WIDE R2, R9, 0x4, R2 ;  /* 0x0000000409027825 */ /* 0x004fcc00078e0202 */
[----:B------:R-:W2:Y:S01]  /*01b0*/  LDG.E R3, desc[UR4][R2.64] ;  /* 0x0000000402037981 */ /* 0x000ea2000c1e1900 */
[----:B---3--:R-:W-:-:S06]  /*01c0*/  IMAD.WIDE R6, R7, 0x8, R4 ;  /* 0x0000000807067825 */ /* 0x008fcc00078e0204 */
[----:B------:R-:W3:Y:S02]  /*01d0*/  LDG.E.64 R6, desc[UR4][R6.64] ;  /* 0x0000000406067981 */ /* 0x000ee4000c1e1b00 */
[----:B---3--:R-:W-:-:S05]  /*01e0*/  IMAD.WIDE.U32 R8, R8, 0x4, R6 ;  /* 0x0000000408087825 */ /* 0x008fca00078e0006 */
[----:B--2---:R-:W-:Y:S01]  /*01f0*/  STG.E desc[UR4][R8.64], R3 ;  /* 0x0000000308007986 */ /* 0x004fe2000c101904 */
[----:B------:R-:W-:Y:S05]  /*0200*/  EXIT ;  /* 0x000000000000794d */ /* 0x000fea0003800000 */
.L_x_44:
        /* <DEDUP_REMOVED lines=15> */
.L_x_124:


//--------------------- .text._Z5shiftPfS_S_iii   --------------------------
	.section	.text._Z5shiftPfS_S_iii,"ax",@progbits
	.align	128
        .global         _Z5shiftPfS_S_iii
        .type           _Z5shiftPfS_S_iii,@function
        .size           _Z5shiftPfS_S_iii,(.L_x_125 - _Z5shiftPfS_S_iii)
        .other          _Z5shiftPfS_S_iii,@"STO_CUDA_ENTRY STV_DEFAULT"
_Z5shiftPfS_S_iii:
.text._Z5shiftPfS_S_iii:
        /* <DEDUP_REMOVED lines=20> */
[----:B------:R-:W1:Y:S01]  /*0140*/  LDCU.64 UR4, c[0x0][0x358] ;  /* 0x00006b00ff0477ac */ /* 0x000e620008000a00 */
[----:B------:R-:W-:-:S04]  /*0150*/  IMAD R5, R4, UR7, R5 ;  /* 0x0000000704057c24 */ /* 0x000fc8000f8e0205 */
[----:B------:R-:W-:Y:S02]  /*0160*/  IMAD R9, R5, UR8, R0 ;  /* 0x0000000805097c24 */ /* 0x000fe4000f8e0200 */
[----:B------:R-:W2:Y:S08]  /*0170*/  LDC.64 R4, c[0x0][0x390] ;  /* 0x0000e400ff047b82 */ /* 0x000eb00000000a00 */
[----:B------:R-:W3:Y:S01]  /*0180*/  LDC.64 R6, c[0x0][0x380] ;  /* 0x0000e000ff067b82 */ /* 0x000ee20000000a00 */
[----:B0-----:R-:W-:-:S05]  /*0190*/  IMAD.WIDE R2, R9, 0x4, R2 ;  /* 0x0000000409027825 */ /* 0x001fca00078e0202 */
[----:B-1----:R-:W4:Y:S01]  /*01a0*/  LDG.E R11, desc[UR4][R2.64] ;  /* 0x00000004020b7981 */ /* 0x002f22000c1e1900 */
[----:B--2---:R-:W-:-:S04]  /*01b0*/  IMAD.WIDE R4, R9, 0x4, R4 ;  /* 0x0000000409047825 */ /* 0x004fc800078e0204 */
[----:B---3--:R-:W-:Y:S01]  /*01c0*/  IMAD.WIDE R6, R9, 0x4, R6 ;  /* 0x0000000409067825 */ /* 0x008fe200078e0206 */
[----:B----4-:R-:W-:Y:S05]  /*01d0*/  STG.E desc[UR4][R4.64], R11 ;  /* 0x0000000b04007986 */ /* 0x010fea000c101904 */
[----:B------:R-:W2:Y:S04]  /*01e0*/  LDG.E R7, desc[UR4][R6.64] ;  /* 0x0000000406077981 */ /* 0x000ea8000c1e1900 */
[----:B--2---:R-:W-:Y:S01]  /*01f0*/  STG.E desc[UR4][R2.64], R7 ;  /* 0x0000000702007986 */ /* 0x004fe2000c101904 */
[----:B------:R-:W-:Y:S05]  /*0200*/  EXIT ;  /* 0x000000000000794d */ /* 0x000fea0003800000 */
.L_x_45:
        /* <DEDUP_REMOVED lines=15> */
.L_x_125:


//--------------------- .text._Z5solvePfS_S_S_fffffffiii --------------------------
	.section	.text._Z5solvePfS_S_S_fffffffiii,"ax",@progbits
	.align	128
        .global         _Z5solvePfS_S_S_fffffffiii
        .type           _Z5solvePfS_S_S_fffffffiii,@function
        .size           _Z5solvePfS_S_S_fffffffiii,(.L_x_118 - _Z5solvePfS_S_S_fffffffiii)
        .other          _Z5solvePfS_S_S_fffffffiii,@"STO_CUDA_ENTRY STV_DEFAULT"
_Z5solvePfS_S_S_fffffffiii:
.text._Z5solvePfS_S_S_fffffffiii:
[----:B------:R-:W-:Y:S01]  /*0000*/  LDC R1, c[0x0][0x37c] ;  /* 0x0000df00ff017b82 */ /* 0x000fe20000000800 */
[----:B------:R-:W0:Y:S07]  /*0010*/  S2R R0, SR_TID.Z ;  /* 0x0000000000007919 */ /* 0x000e2e0000002300 */
[----:B------:R-:W1:Y:S01]  /*0020*/  LDC R2, c[0x0][0x360] ;  /* 0x0000d800ff027b82 */ /* 0x000e620000000800 */
[----:B------:R-:W2:Y:S01]  /*0030*/  LDCU UR7, c[0x0][0x3bc] ;  /* 0x00007780ff0777ac */ /* 0x000ea20008000800 */
[----:B------:R-:W1:Y:S01]  /*0040*/  S2R R9, SR_TID.X ;  /* 0x0000000000097919 */ /* 0x000e620000002100 */
[----:B------:R-:W3:Y:S05]  /*0050*/  S2R R3, SR_TID.Y ;  /* 0x0000000000037919 */ /* 0x000eea0000002200 */
[----:B------:R-:W3:Y:S08]  /*0060*/  LDC R4, c[0x0][0x364] ;  /* 0x0000d900ff047b82 */ /* 0x000ef00000000800 */
[----:B------:R-:W0:Y:S08]  /*0070*/  S2UR UR6, SR_CTAID.Z ;  /* 0x00000000000679c3 */ /* 0x000e300000002700 */
[----:B------:R-:W0:Y:S08]  /*0080*/  LDC R5, c[0x0][0x368] ;  /* 0x0000da00ff057b82 */ /* 0x000e300000000800 */
[----:B------:R-:W1:Y:S08]  /*0090*/  S2UR UR4, SR_CTAID.X ;  /* 0x00000000000479c3 */ /* 0x000e700000002500 */
[----:B------:R-:W4:Y:S08]  /*00a0*/  LDC.64 R6, c[0x0][0x3c0] ;  /* 0x0000f000ff067b82 */ /* 0x000f300000000a00 */
[----:B------:R-:W3:Y:S01]  /*00b0*/  S2UR UR5, SR_CTAID.Y ;  /* 0x00000000000579c3 */ /* 0x000ee20000002600 */
[----:B0-----:R-:W-:-:S02]  /*00c0*/  IMAD R0, R5, UR6, R0 ;  /* 0x0000000605007c24 */ /* 0x001fc4000f8e0200 */
[----:B-1----:R-:W-:-:S03]  /*00d0*/  IMAD R9, R2, UR4, R9 ;  /* 0x0000000402097c24 */ /* 0x002fc6000f8e0209 */
[----:B----4-:R-:W-:-:S04]  /*00e0*/  ISETP.GE.AND P0, PT, R0, R7, PT ;  /* 0x000000070000720c */ /* 0x010fc80003f06270 */
[----:B--2---:R-:W-:Y:S01]  /*00f0*/  ISETP.GE.OR P0, PT, R9, UR7, P0 ;  /* 0x0000000709007c0c */ /* 0x004fe20008706670 */
[----:B---3--:R-:W-:-:S05]  /*0100*/  IMAD R3, R4, UR5, R3 ;  /* 0x0000000504037c24 */ /* 0x008fca000f8e0203 */
[----:B------:R-:W-:-:S13]  /*0110*/  ISETP.GE.OR P0, PT, R3, R6, P0 ;  /* 0x000000060300720c */ /* 0x000fda0000706670 */
[----:B------:R-:W-:Y:S05]  /*0120*/  @P0 EXIT ;  /* 0x000000000000094d */ /* 0x000fea0003800000 */
[----:B------:R-:W-:Y:S01]  /*0130*/  UIADD3 UR4, UPT, UPT, UR7, -0x4, URZ ;  /* 0xfffffffc07047890 */ /* 0x000fe2000fffe0ff */
[----:B------:R-:W-:Y:S01]  /*0140*/  VIADD R5, R7, 0xfffffffc ;  /* 0xfffffffc07057836 */ /* 0x000fe20000000000 */
[----:B------:R-:W0:Y:S01]  /*0150*/  LDC.64 R14, c[0x0][0x398] ;  /* 0x0000e600ff0e7b82 */ /* 0x000e220000000a00 */
[----:B------:R-:W-:Y:S02]  /*0160*/  IMAD R18, R3, UR7, RZ ;  /* 0x0000000703127c24 */ /* 0x000fe4000f8e02ff */
[----:B------:R-:W-:Y:S01]  /*0170*/  IMAD R10, R0, UR7, RZ ;  /* 0x00000007000a7c24 */ /* 0x000fe2000f8e02ff */
[C---:B------:R-:W-:Y:S01]  /*0180*/  ISETP.GE.AND P0, PT, R9.reuse, UR4, PT ;  /* 0x0000000409007c0c */ /* 0x040fe2000bf06270 */
[----:B------:R-:W1:Y:S01]  /*0190*/  LDCU.64 UR6, c[0x0][0x358] ;  /* 0x00006b00ff0677ac */ /* 0x000e620008000a00 */
[----:B------:R-:W-:Y:S02]  /*01a0*/  IMAD R20, R18, R7, RZ ;  /* 0x0000000712147224 */ /* 0x000fe400078e02ff */
[C---:B------:R-:W-:Y:S01]  /*01b0*/  ISETP.LT.OR P0, PT, R9.reuse, 0x4, P0 ;  /* 0x000000040900780c */ /* 0x040fe20000701670 */
[----:B------:R-:W-:Y:S01]  /*01c0*/  IMAD.IADD R13, R9, 0x1, R10 ;  /* 0x00000001090d7824 */ /* 0x000fe200078e020a */
[----:B------:R-:W2:Y:S01]  /*01d0*/  LDC R12, c[0x0][0x3a0] ;  /* 0x0000e800ff0c7b82 */ /* 0x000ea20000000800 */
[----:B------:R-:W3:Y:S01]  /*01e0*/  LDCU.64 UR4, c[0x0][0x3a8] ;  /* 0x00007500ff0477ac */ /* 0x000ee20008000a00 */
[----:B------:R-:W-:-:S13]  /*01f0*/  ISETP.LT.U32.OR P0, PT, R3, 0x4, P0 ;  /* 0x000000040300780c */ /* 0x000fda0000701470 */
[----:B------:R-:W-:Y:S02]  /*0200*/  @!P0 VIADD R2, R6, 0xfffffffc ;  /* 0xfffffffc06028836 */ /* 0x000fe40000000000 */
[----:B------:R-:W-:-:S03]  /*0210*/  IMAD.IADD R6, R20, 0x1, R13 ;  /* 0x0000000114067824 */ /* 0x000fc600078e020d */
[----:B------:R-:W-:Y:S01]  /*0220*/  ISETP.LT.AND P0, PT, R3, R2, !P0 ;  /* 0x000000020300720c */ /* 0x000fe20004701270 */
[----:B0-----:R-:W-:Y:S01]  /*0230*/  IMAD.WIDE R14, R6, 0x4, R14 ;  /* 0x00000004060e7825 */ /* 0x001fe200078e020e */
[----:B------:R-:W3:Y:S02]  /*0240*/  LDC R3, c[0x0][0x3b4] ;  /* 0x0000ed00ff037b82 */ /* 0x000ee40000000800 */
[----:B------:R-:W-:-:S04]  /*0250*/  ISETP.GT.U32.AND P0, PT, R0, 0x3, P0 ;  /* 0x000000030000780c */ /* 0x000fc80000704070 */
[----:B------:R-:W-:Y:S02]  /*0260*/  ISETP.LT.AND P0, PT, R0, R5, P0 ;  /* 0x000000050000720c */ /* 0x000fe40000701270 */
[----:B-1----:R0:W5:Y:S11]  /*0270*/  LDG.E R5, desc[UR6][R14.64] ;  /* 0x000000060e057981 */ /* 0x002176000c1e1900 */
[----:B------:R-:W1:Y:S02]  /*0280*/  @!P0 LDC.64 R16, c[0x0][0x388] ;  /* 0x0000e200ff108b82 */ /* 0x000e640000000a00 */
[----:B-1----:R-:W-:-:S05]  /*0290*/  @!P0 IMAD.WIDE R16, R6, 0x4, R16 ;  /* 0x0000000406108825 */ /* 0x002fca00078e0210 */
[----:B------:R0:W5:Y:S01]  /*02a0*/  @!P0 LDG.E R4, desc[UR6][R16.64] ;  /* 0x0000000610048981 */ /* 0x000162000c1e1900 */
[----:B------:R-:W-:Y:S02]  /*02b0*/  I2FP.F32.U32 R2, R0 ;  /* 0x0000000000027245 */ /* 0x000fe40000201000 */
[----:B------:R-:W-:Y:S01]  /*02c0*/  I2FP.F32.S32 R7, R9 ;  /* 0x0000000900077245 */ /* 0x000fe20000201400 */
[----:B------:R-:W-:Y:S02]  /*02d0*/  BSSY.RECONVERGENT B0, `(.L_x_46) ;  /* 0x0000295000007945 */ /* 0x000fe40003800200 */
[----:B---3--:R-:W-:Y:S02]  /*02e0*/  FFMA R2, R2, UR4, R3 ;  /* 0x0000000402027c23 */ /* 0x008fe40008000003 */
[----:B--2---:R-:W-:Y:S01]  /*02f0*/  FFMA R7, R7, R12, UR5 ;  /* 0x0000000507077e23 */ /* 0x004fe2000800000c */
[----:B------:R-:W-:Y:S01]  /*0300*/  @!P0 MOV R0, RZ ;  /* 0x000000ff00008202 */ /* 0x000fe20000000f00 */
[----:B0-----:R-:W-:Y:S06]  /*0310*/  @!P0 BRA `(.L_x_47) ;  /* 0x0000002800408947 */ /* 0x001fec0003800000 */
[----:B------:R-:W0:Y:S01]  /*0320*/  LDCU.64 UR4, c[0x0][0x388] ;  /* 0x00007100ff0477ac */ /* 0x000e220008000a00 */
[----:B------:R-:W-:Y:S02]  /*0330*/  SHF.R.S32.HI R0, RZ, 0x1f, R20 ;  /* 0x0000001fff007819 */ /* 0x000fe40000011414 */
[--C-:B------:R-:W-:Y:S02]  /*0340*/  SHF.R.S32.HI R3, RZ, 0x1f, R10.reuse ;  /* 0x0000001fff037819 */ /* 0x100fe4000001140a */
[----:B-----5:R-:W-:Y:S02]  /*0350*/  SHF.R.S32.HI R4, RZ, 0x1f, R9 ;  /* 0x0000001fff047819 */ /* 0x020fe40000011409 */
[----:B------:R-:W-:-:S04]  /*0360*/  IADD3 R8, P0, P1, R20, R9, R10 ;  /* 0x0000000914087210 */ /* 0x000fc8000791e00a */
[----:B------:R-:W-:Y:S02]  /*0370*/  IADD3.X R3, PT, PT, R0, R4, R3, P0, P1 ;  /* 0x0000000400037210 */ /* 0x000fe400007e2403 */
[----:B0-----:R-:W-:-:S04]  /*0380*/  LEA R14, P0, R8, UR4, 0x2 ;  /* 0x00000004080e7c11 */ /* 0x001fc8000f8010ff */
[----:B------:R-:W-:-:S05]  /*0390*/  LEA.HI.X R15, R8, UR5, R3, 0x2, P0 ;  /* 0x00000005080f7c11 */ /* 0x000fca00080f1403 */
[----:B------:R-:W2:Y:S04]  /*03a0*/  LDG.E R22, desc[UR6][R14.64+0x4] ;  /* 0x000004060e167981 */ /* 0x000ea8000c1e1900 */
[----:B------:R-:W2:Y:S01]  /*03b0*/  LDG.E R17, desc[UR6][R14.64+-0x4] ;  /* 0xfffffc060e117981 */ /* 0x000ea2000c1e1900 */
[----:B------:R-:W-:Y:S01]  /*03c0*/  FADD R3, R12, R12 ;  /* 0x0000000c0c037221 */ /* 0x000fe20000000000 */
[----:B------:R-:W-:Y:S03]  /*03d0*/  BSSY.RECONVERGENT B1, `(.L_x_48) ;  /* 0x000000d000017945 */ /* 0x000fe60003800200 */
[----:B------:R-:W0:Y:S02]  /*03e0*/  MUFU.RCP R4, R3 ;  /* 0x0000000300047308 */ /* 0x000e240000001000 */
[----:B0-----:R-:W-:-:S04]  /*03f0*/  FFMA R11, -R3, R4, 1 ;  /* 0x3f800000030b7423 */ /* 0x001fc80000000104 */
[----:B------:R-:W-:Y:S01]  /*0400*/  FFMA R11, R4, R11, R4 ;  /* 0x0000000b040b7223 */ /* 0x000fe20000000004 */
[----:B--2---:R-:W-:-:S04]  /*0410*/  FADD R0, R22, -R17 ;  /* 0x8000001116007221 */ /* 0x004fc80000000000 */
[----:B------:R-:W0:Y:S01]  /*0420*/  FCHK P0, R0, R3 ;  /* 0x0000000300007302 */ /* 0x000e220000000000 */
[----:B------:R-:W-:-:S04]  /*0430*/  FFMA R16, R0, R11, RZ ;  /* 0x0000000b00107223 */ /* 0x000fc800000000ff */
[----:B------:R-:W-:-:S04]  /*0440*/  FFMA R4, -R3, R16, R0 ;  /* 0x0000001003047223 */ /* 0x000fc80000000100 */
[----:B------:R-:W-:Y:S01]  /*0450*/  FFMA R16, R11, R4, R16 ;  /* 0x000000040b107223 */ /* 0x000fe20000000010 */
[----:B0-----:R-:W-:Y:S06]  /*0460*/  @!P0 BRA `(.L_x_49) ;  /* 0x00000000000c8947 */ /* 0x001fec0003800000 */
[----:B------:R-:W-:-:S07]  /*0470*/  MOV R8, 0x490 ;  /* 0x0000049000087802 */ /* 0x000fce0000000f00 */
[----:B------:R-:W-:Y:S05]  /*0480*/  CALL.REL.NOINC `($__internal_3_$__cuda_sm3x_div_rn_noftz_f32_slowpath) ;  /* 0x0000002800f47944 */ /* 0x000fea0003c00000 */
[----:B------:R-:W-:-:S07]  /*0490*/  IMAD.MOV.U32 R16, RZ, RZ, R0 ;  /* 0x000000ffff107224 */ /* 0x000fce00078e0000 */
.L_x_49:
[----:B------:R-:W-:Y:S05]  /*04a0*/  BSYNC.RECONVERGENT B1 ;  /* 0x0000000000017941 */ /* 0x000fea0003800200 */
.L_x_48:
[----:B------:R-:W0:Y:S08]  /*04b0*/  LDC.64 R14, c[0x0][0x388] ;  /* 0x0000e200ff0e7b82 */ /* 0x000e300000000a00 */
[----:B------:R-:W1:Y:S01]  /*04c0*/  LDC R3, c[0x0][0x3a0] ;  /* 0x0000e800ff037b82 */ /* 0x000e620000000800 */
[----:B0-----:R-:W-:-:S05]  /*04d0*/  IMAD.WIDE R14, R6, 0x4, R14 ;  /* 0x00000004060e7825 */ /* 0x001fca00078e020e */
[----:B------:R-:W2:Y:S01]  /*04e0*/  LDG.E R4, desc[UR6][R14.64] ;  /* 0x000000060e047981 */ /* 0x000ea2000c1e1900 */
[----:B------:R-:W-:Y:S01]  /*04f0*/  BSSY.RECONVERGENT B1, `(.L_x_50) ;  /* 0x0000010000017945 */ /* 0x000fe20003800200 */
[----:B-1----:R-:W-:-:S04]  /*0500*/  FMUL R3, R3, R3 ;  /* 0x0000000303037220 */ /* 0x002fc80000400000 */
[----:B------:R-:W0:Y:S02]  /*0510*/  MUFU.RCP R8, R3 ;  /* 0x0000000300087308 */ /* 0x000e240000001000 */
[----:B0-----:R-:W-:-:S04]  /*0520*/  FFMA R11, -R3, R8, 1 ;  /* 0x3f800000030b7423 */ /* 0x001fc80000000108 */
[----:B------:R-:W-:Y:S01]  /*0530*/  FFMA R11, R8, R11, R8 ;  /* 0x0000000b080b7223 */ /* 0x000fe20000000008 */
[----:B--2---:R-:W-:-:S04]  /*0540*/  FADD R19, R4, R4 ;  /* 0x0000000404137221 */ /* 0x004fc80000000000 */
[----:B------:R-:W-:-:S04]  /*0550*/  FADD R0, R22, -R19 ;  /* 0x8000001316007221 */ /* 0x000fc80000000000 */
[----:B------:R-:W-:-:S04]  /*0560*/  FADD R0, R17, R0 ;  /* 0x0000000011007221 */ /* 0x000fc80000000000 */
        /* <DEDUP_REMOVED lines=8> */
.L_x_51:
[----:B------:R-:W-:Y:S05]  /*05f0*/  BSYNC.RECONVERGENT B1 ;  /* 0x0000000000017941 */ /* 0x000fea0003800200 */
.L_x_50:
[----:B------:R-:W0:Y:S08]  /*0600*/  LDC R21, c[0x0][0x3bc] ;  /* 0x0000ef00ff157b82 */ /* 0x000e300000000800 */
[----:B------:R-:W1:Y:S01]  /*0610*/  LDC.64 R22, c[0x0][0x388] ;  /* 0x0000e200ff167b82 */ /* 0x000e620000000a00 */
[--C-:B0-----:R-:W-:Y:S02]  /*0620*/  IMAD.IADD R10, R10, 0x1, R21.reuse ;  /* 0x000000010a0a7824 */ /* 0x101fe400078e0215 */
[----:B------:R-:W-:-:S02]  /*0630*/  IMAD.MOV R3, RZ, RZ, -R21 ;  /* 0x000000ffff037224 */ /* 0x000fc400078e0a15 */
[----:B------:R-:W-:-:S03]  /*0640*/  IMAD.WIDE R14, R21, 0x4, R14 ;  /* 0x00000004150e7825 */ /* 0x000fc600078e020e */
[----:B------:R-:W-:Y:S02]  /*0650*/  LEA R10, R3, R10, 0x1 ;  /* 0x0000000a030a7211 */ /* 0x000fe400078e08ff */
[----:B------:R-:W0:Y:S01]  /*0660*/  LDC R3, c[0x0][0x3a8] ;  /* 0x0000ea00ff037b82 */ /* 0x000e220000000800 */
[----:B------:R-:W2:Y:S01]  /*0670*/  LDG.E R14, desc[UR6][R14.64] ;  /* 0x000000060e0e7981 */ /* 0x000ea2000c1e1900 */
[----:B------:R-:W-:-:S05]  /*0680*/  IADD3 R11, PT, PT, R20, R10, R9 ;  /* 0x0000000a140b7210 */ /* 0x000fca0007ffe009 */
[----:B-1----:R-:W-:-:S06]  /*0690*/  IMAD.WIDE R10, R11, 0x4, R22 ;  /* 0x000000040b0a7825 */ /* 0x002fcc00078e0216 */
[----:B------:R-:W2:Y:S01]  /*06a0*/  LDG.E R10, desc[UR6][R10.64] ;  /* 0x000000060a0a7981 */ /* 0x000ea2000c1e1900 */
[----:B0-----:R-:W-:-:S04]  /*06b0*/  FADD R3, R3, R3 ;  /* 0x0000000303037221 */ /* 0x001fc80000000000 */
[----:B------:R-:W0:Y:S01]  /*06c0*/  MUFU.RCP R8, R3 ;  /* 0x0000000300087308 */ /* 0x000e220000001000 */
[----:B------:R-:W-:Y:S01]  /*06d0*/  BSSY.RECONVERGENT B1, `(.L_x_52) ;  /* 0x000000c000017945 */ /* 0x000fe20003800200 */
        /* <DEDUP_REMOVED lines=11> */
.L_x_53:
[----:B------:R-:W-:Y:S05]  /*0790*/  BSYNC.RECONVERGENT B1 ;  /* 0x0000000000017941 */ /* 0x000fea0003800200 */
.L_x_52:
[----:B------:R-:W0:Y:S01]  /*07a0*/  LDC R11, c[0x0][0x3a8] ;  /* 0x0000ea00ff0b7b82 */ /* 0x000e220000000800 */
[----:B------:R-:W-:Y:S01]  /*07b0*/  FADD R3, -R19, R14 ;  /* 0x0000000e13037221 */ /* 0x000fe20000000100 */
[----:B------:R-:W-:Y:S03]  /*07c0*/  BSSY.RECONVERGENT B1, `(.L_x_54) ;  /* 0x000000f000017945 */ /* 0x000fe60003800200 */
[----:B------:R-:W-:Y:S01]  /*07d0*/  FADD R0, R10, R3 ;  /* 0x000000030a007221 */ /* 0x000fe20000000000 */
[----:B0-----:R-:W-:-:S04]  /*07e0*/  FMUL R11, R11, R11 ;  /* 0x0000000b0b0b7220 */ /* 0x001fc80000400000 */
[----:B------:R-:W0:Y:S08]  /*07f0*/  MUFU.RCP R8, R11 ;  /* 0x0000000b00087308 */ /* 0x000e300000001000 */
[----:B------:R-:W1:Y:S01]  /*0800*/  FCHK P0, R0, R11 ;  /* 0x0000000b00007302 */ /* 0x000e620000000000 */
[----:B0-----:R-:W-:-:S04]  /*0810*/  FFMA R15, -R11, R8, 1 ;  /* 0x3f8000000b0f7423 */ /* 0x001fc80000000108 */
[----:B------:R-:W-:-:S04]  /*0820*/  FFMA R15, R8, R15, R8 ;  /* 0x0000000f080f7223 */ /* 0x000fc80000000008 */
[----:B------:R-:W-:-:S04]  /*0830*/  FFMA R10, R0, R15, RZ ;  /* 0x0000000f000a7223 */ /* 0x000fc800000000ff */
[----:B------:R-:W-:-:S04]  /*0840*/  FFMA R3, -R11, R10, R0 ;  /* 0x0000000a0b037223 */ /* 0x000fc80000000100 */
[----:B------:R-:W-:Y:S01]  /*0850*/  FFMA R10, R15, R3, R10 ;  /* 0x000000030f0a7223 */ /* 0x000fe2000000000a */
[----:B-1----:R-:W-:Y:S06]  /*0860*/  @!P0 BRA `(.L_x_55) ;  /* 0x0000000000108947 */ /* 0x002fec0003800000 */
[----:B------:R-:W-:Y:S01]  /*0870*/  IMAD.MOV.U32 R3, RZ, RZ, R11 ;  /* 0x000000ffff037224 */ /* 0x000fe200078e000b */
[----:B------:R-:W-:-:S07]  /*0880*/  MOV R8, 0x8a0 ;  /* 0x000008a000087802 */ /* 0x000fce0000000f00 */
[----:B------:R-:W-:Y:S05]  /*0890*/  CALL.REL.NOINC `($__internal_3_$__cuda_sm3x_div_rn_noftz_f32_slowpath) ;  /* 0x0000002400f07944 */ /* 0x000fea0003c00000 */
[----:B------:R-:W-:-:S07]  /*08a0*/  IMAD.MOV.U32 R10, RZ, RZ, R0 ;  /* 0x000000ffff0a7224 */ /* 0x000fce00078e0000 */
.L_x_55:
[----:B------:R-:W-:Y:S05]  /*08b0*/  BSYNC.RECONVERGENT B1 ;  /* 0x0000000000017941 */ /* 0x000fea0003800200 */
.L_x_54:
[----:B------:R-:W0:Y:S01]  /*08c0*/  LDCU UR4, c[0x0][0x3bc] ;  /* 0x00007780ff0477ac */ /* 0x000e220008000800 */
[----:B------:R-:W1:Y:S01]  /*08d0*/  LDC.64 R14, c[0x0][0x388] ;  /* 0x0000e200ff0e7b82 */ /* 0x000e620000000a00 */
[----:B------:R-:W2:Y:S01]  /*08e0*/  LDCU UR5, c[0x0][0x3c4] ;  /* 0x00007880ff0577ac */ /* 0x000ea20008000800 */
[----:B0-----:R-:W-:Y:S01]  /*08f0*/  IADD3 R3, PT, PT, RZ, -UR4, RZ ;  /* 0x80000004ff037c10 */ /* 0x001fe2000fffe0ff */
[----:B------:R-:W-:-:S04]  /*0900*/  VIADD R18, R18, UR4 ;  /* 0x0000000412127c36 */ /* 0x000fc80008000000 */
[----:B------:R-:W-:Y:S02]  /*0910*/  IMAD R0, R3, 0x2, R18 ;  /* 0x0000000203007824 */ /* 0x000fe400078e0212 */
[--C-:B--2---:R-:W-:Y:S02]  /*0920*/  IMAD R3, R18, UR5, R13.reuse ;  /* 0x0000000512037c24 */ /* 0x104fe4000f8e020d */
[----:B------:R-:W-:Y:S02]  /*0930*/  IMAD R11, R0, UR5, R13 ;  /* 0x00000005000b7c24 */ /* 0x000fe4000f8e020d */
[--C-:B-1----:R-:W-:Y:S02]  /*0940*/  IMAD.WIDE R12, R3, 0x4, R14.reuse ;  /* 0x00000004030c7825 */ /* 0x102fe400078e020e */
[----:B------:R-:W0:Y:S02]  /*0950*/  LDC R3, c[0x0][0x3a4] ;  /* 0x0000e900ff037b82 */ /* 0x000e240000000800 */
[----:B------:R-:W-:-:S02]  /*0960*/  IMAD.WIDE R14, R11, 0x4, R14 ;  /* 0x000000040b0e7825 */ /* 0x000fc400078e020e */
[----:B------:R-:W2:Y:S04]  /*0970*/  LDG.E R12, desc[UR6][R12.64] ;  /* 0x000000060c0c7981 */ /* 0x000ea8000c1e1900 */
[----:B------:R-:W3:Y:S01]  /*0980*/  LDG.E R15, desc[UR6][R14.64] ;  /* 0x000000060e0f7981 */ /* 0x000ee2000c1e1900 */
[----:B------:R-:W-:Y:S01]  /*0990*/  BSSY.RECONVERGENT B1, `(.L_x_56) ;  /* 0x000000f000017945 */ /* 0x000fe20003800200 */
[----:B0-----:R-:W-:-:S04]  /*09a0*/  FMUL R3, R3, R3 ;  /* 0x0000000303037220 */ /* 0x001fc80000400000 */
[----:B------:R-:W0:Y:S02]  /*09b0*/  MUFU.RCP R8, R3 ;  /* 0x0000000300087308 */ /* 0x000e240000001000 */
[----:B0-----:R-:W-:-:S04]  /*09c0*/  FFMA R11, -R3, R8, 1 ;  /* 0x3f800000030b7423 */ /* 0x001fc80000000108 */
[----:B------:R-:W-:Y:S01]  /*09d0*/  FFMA R11, R8, R11, R8 ;  /* 0x0000000b080b7223 */ /* 0x000fe20000000008 */
[----:B--2---:R-:W-:-:S04]  /*09e0*/  FADD R0, -R19, R12 ;  /* 0x0000000c13007221 */ /* 0x004fc80000000100 */
[----:B---3--:R-:W-:-:S04]  /*09f0*/  FADD R0, R0, R15 ;  /* 0x0000000f00007221 */ /* 0x008fc80000000000 */
        /* <DEDUP_REMOVED lines=8> */
.L_x_57:
[----:B------:R-:W-:Y:S05]  /*0a80*/  BSYNC.RECONVERGENT B1 ;  /* 0x0000000000017941 */ /* 0x000fea0003800200 */
.L_x_56:
[----:B------:R-:W0:Y:S01]  /*0a90*/  MUFU.RCP R0, R7 ;  /* 0x0000000700007308 */ /* 0x000e220000001000 */
[----:B------:R-:W-:Y:S01]  /*0aa0*/  UMOV UR4, 0x40000000 ;  /* 0x4000000000047882 */ /* 0x000fe20000000000 */
[----:B------:R-:W-:Y:S01]  /*0ab0*/  BSSY.RECONVERGENT B1, `(.L_x_58) ;  /* 0x000000d000017945 */ /* 0x000fe20003800200 */
[----:B------:R-:W-:-:S05]  /*0ac0*/  IMAD.U32 R12, RZ, RZ, UR4 ;  /* 0x00000004ff0c7e24 */ /* 0x000fca000f8e00ff */
[----:B------:R-:W1:Y:S01]  /*0ad0*/  FCHK P0, R12, R7 ;  /* 0x000000070c007302 */ /* 0x000e620000000000 */
[----:B0-----:R-:W-:-:S04]  /*0ae0*/  FFMA R3, -R7, R0, 1 ;  /* 0x3f80000007037423 */ /* 0x001fc80000000100 */
[----:B------:R-:W-:-:S04]  /*0af0*/  FFMA R0, R0, R3, R0 ;  /* 0x0000000300007223 */ /* 0x000fc80000000000 */
[----:B------:R-:W-:-:S04]  /*0b00*/  FFMA R3, R0, 2, RZ ;  /* 0x4000000000037823 */ /* 0x000fc800000000ff */
[----:B------:R-:W-:-:S04]  /*0b10*/  FFMA R8, -R7, R3, 2 ;  /* 0x4000000007087423 */ /* 0x000fc80000000103 */
[----:B------:R-:W-:Y:S01]  /*0b20*/  FFMA R0, R0, R8, R3 ;  /* 0x0000000800007223 */ /* 0x000fe20000000003 */
[----:B-1----:R-:W-:Y:S06]  /*0b30*/  @!P0 BRA `(.L_x_59) ;  /* 0x0000000000108947 */ /* 0x002fec0003800000 */
[----:B------:R-:W-:Y:S01]  /*0b40*/  IMAD.MOV.U32 R0, RZ, RZ, 0x40000000 ;  /* 0x40000000ff007424 */ /* 0x000fe200078e00ff */
[----:B------:R-:W-:Y:S02]  /*0b50*/  MOV R3, R7 ;  /* 0x0000000700037202 */ /* 0x000fe40000000f00 */
[----:B------:R-:W-:-:S07]  /*0b60*/  MOV R8, 0xb80 ;  /* 0x00000b8000087802 */ /* 0x000fce0000000f00 */
[----:B------:R-:W-:Y:S05]  /*0b70*/  CALL.REL.NOINC `($__internal_3_$__cuda_sm3x_div_rn_noftz_f32_slowpath) ;  /* 0x0000002400387944 */ /* 0x000fea0003c00000 */
.L_x_59:
[----:B------:R-:W-:Y:S05]  /*0b80*/  BSYNC.RECONVERGENT B1 ;  /* 0x0000000000017941 */ /* 0x000fea0003800200 */
.L_x_58:
[C---:B------:R-:W-:Y:S01]  /*0b90*/  FMUL R3, R2.reuse, 0.63661974668502807617 ;  /* 0x3f22f98302037820 */ /* 0x040fe20000400000 */
[----:B------:R-:W-:Y:S01]  /*0ba0*/  FSETP.GE.AND P0, PT, |R2|, 105615, PT ;  /* 0x47ce47800200780b */ /* 0x000fe20003f06200 */
[----:B------:R-:W-:Y:S01]  /*0bb0*/  BSSY.RECONVERGENT B1, `(.L_x_60) ;  /* 0x000006a000017945 */ /* 0x000fe20003800200 */
[----:B------:R-:W-:Y:S01]  /*0bc0*/  FFMA R16, R0, R16, R17 ;  /* 0x0000001000107223 */ /* 0x000fe20000000011 */
[----:B------:R-:W0:Y:S01]  /*0bd0*/  F2I.NTZ R11, R3 ;  /* 0x00000003000b7305 */ /* 0x000e220000203100 */
[----:B------:R-:W-:Y:S02]  /*0be0*/  P2R R0, PR, RZ, 0x1 ;  /* 0x00000001ff007803 */ /* 0x000fe40000000000 */
[----:B0-----:R-:W-:Y:S01]  /*0bf0*/  I2FP.F32.S32 R13, R11 ;  /* 0x0000000b000d7245 */ /* 0x001fe20000201400 */
[----:B------:R-:W-:-:S04]  /*0c00*/  IMAD.MOV.U32 R15, RZ, RZ, R11 ;  /* 0x000000ffff0f7224 */ /* 0x000fc800078e000b */
[----:B------:R-:W-:-:S04]  /*0c10*/  FFMA R8, R13, -1.5707962512969970703, R2 ;  /* 0xbfc90fda0d087823 */ /* 0x000fc80000000002 */
[----:B------:R-:W-:-:S04]  /*0c20*/  FFMA R8, R13, -7.5497894158615963534e-08, R8 ;  /* 0xb3a221680d087823 */ /* 0x000fc80000000008 */
[----:B------:R-:W-:-:S04]  /*0c30*/  FFMA R13, R13, -5.3903029534742383927e-15, R8 ;  /* 0xa7c234c50d0d7823 */ /* 0x000fc80000000008 */
[----:B------:R-:W-:Y:S01]  /*0c40*/  IMAD.MOV.U32 R0, RZ, RZ, R13 ;  /* 0x000000ffff007224 */ /* 0x000fe200078e000d */
[----:B------:R-:W-:Y:S06]  /*0c50*/  @!P0 BRA `(.L_x_61) ;  /* 0x00000004007c8947 */ /* 0x000fec0003800000 */
[----:B------:R-:W-:-:S13]  /*0c60*/  FSETP.NEU.AND P0, PT, |R2|, +INF , PT ;  /* 0x7f8000000200780b */ /* 0x000fda0003f0d200 */
[----:B------:R-:W-:Y:S01]  /*0c70*/  @!P0 FMUL R0, RZ, R2 ;  /* 0x00000002ff008220 */ /* 0x000fe20000400000 */
[----:B------:R-:W-:Y:S01]  /*0c80*/  @!P0 IMAD.MOV.U32 R11, RZ, RZ, RZ ;  /* 0x000000ffff0b8224 */ /* 0x000fe200078e00ff */
[----:B------:R-:W-:Y:S06]  /*0c90*/  @!P0 BRA `(.L_x_61) ;  /* 0x00000004006c8947 */ /* 0x000fec0003800000 */
[----:B------:R-:W-:Y:S02]  /*0ca0*/  IMAD.SHL.U32 R0, R2, 0x100, RZ ;  /* 0x0000010002007824 */ /* 0x000fe400078e00ff */
[----:B------:R-:W-:Y:S02]  /*0cb0*/  HFMA2 R3, -RZ, RZ, 0, 0 ;  /* 0x00000000ff037431 */ /* 0x000fe400000001ff */
[----:B------:R-:W-:Y:S01]  /*0cc0*/  IMAD.MOV.U32 R11, RZ, RZ, RZ ;  /* 0x000000ffff0b7224 */ /* 0x000fe200078e00ff */
[----:B------:R-:W0:Y:S01]  /*0cd0*/  LDCU.64 UR8, c[0x4][URZ] ;  /* 0x01000000ff0877ac */ /* 0x000e220008000a00 */
[----:B------:R-:W-:Y:S01]  /*0ce0*/  LOP3.LUT R0, R0, 0x80000000, RZ, 0xfc, !PT ;  /* 0x8000000000007812 */ /* 0x000fe200078efcff */
[----:B------:R-:W-:Y:S01]  /*0cf0*/  UMOV UR5, URZ ;  /* 0x000000ff00057c82 */ /* 0x000fe20008000000 */
[----:B------:R-:W-:-:S05]  /*0d00*/  UMOV UR4, URZ ;  /* 0x000000ff00047c82 */ /* 0x000fca0008000000 */
.L_x_62:
[----:B0-----:R-:W-:Y:S02]  /*0d10*/  IMAD.U32 R25, RZ, RZ, UR9 ;  /* 0x00000009ff197e24 */ /* 0x001fe4000f8e00ff */
[----:B------:R-:W-:-:S05]  /*0d20*/  IMAD.U32 R24, RZ, RZ, UR8 ;  /* 0x00000008ff187e24 */ /* 0x000fca000f8e00ff */
[----:B------:R-:W2:Y:S01]  /*0d30*/  LDG.E.CONSTANT R25, desc[UR6][R24.64] ;  /* 0x0000000618197981 */ /* 0x000ea2000c1e9900 */
[----:B------:R-:W-:Y:S01]  /*0d40*/  UIADD3 UR4, UPT, UPT, UR4, 0x1, URZ ;  /* 0x0000000104047890 */ /* 0x000fe2000fffe0ff */
[C---:B------:R-:W-:Y:S01]  /*0d50*/  ISETP.EQ.AND P0, PT, R11.reuse, RZ, PT ;  /* 0x000000ff0b00720c */ /* 0x040fe20003f02270 */
[----:B------:R-:W-:Y:S01]  /*0d60*/  UIADD3 UR8, UP1, UPT, UR8, 0x4, URZ ;  /* 0x0000000408087890 */ /* 0x000fe2000ff3e0ff */
[C---:B------:R-:W-:Y:S01]  /*0d70*/  ISETP.EQ.AND P1, PT, R11.reuse, 0x4, PT ;  /* 0x000000040b00780c */ /* 0x040fe20003f22270 */
[----:B------:R-:W-:Y:S01]  /*0d80*/  UISETP.NE.AND UP0, UPT, UR4, 0x6, UPT ;  /* 0x000000060400788c */ /* 0x000fe2000bf05270 */
[C---:B------:R-:W-:Y:S01]  /*0d90*/  ISETP.EQ.AND P3, PT, R11.reuse, 0xc, PT ;  /* 0x0000000c0b00780c */ /* 0x040fe20003f62270 */
[----:B------:R-:W-:Y:S01]  /*0da0*/  UIADD3.X UR9, UPT, UPT, URZ, UR9, URZ, UP1, !UPT ;  /* 0x00000009ff097290 */ /* 0x000fe20008ffe4ff */
[C---:B------:R-:W-:Y:S02]  /*0db0*/  ISETP.EQ.AND P4, PT, R11.reuse, 0x10, PT ;  /* 0x000000100b00780c */ /* 0x040fe40003f82270 */
[----:B------:R-:W-:Y:S01]  /*0dc0*/  ISETP.EQ.AND P5, PT, R11, 0x14, PT ;  /* 0x000000140b00780c */ /* 0x000fe20003fa2270 */
[----:B--2---:R-:W-:-:S03]  /*0dd0*/  IMAD.WIDE.U32 R26, R25, R0, RZ ;  /* 0x00000000191a7225 */ /* 0x004fc600078e00ff */
[----:B------:R-:W-:-:S04]  /*0de0*/  IADD3 R8, P2, PT, R26, R3, RZ ;  /* 0x000000031a087210 */ /* 0x000fc80007f5e0ff */
[----:B------:R-:W-:Y:S01]  /*0df0*/  IADD3.X R3, PT, PT, R27, UR5, RZ, P2, !PT ;  /* 0x000000051b037c10 */ /* 0x000fe200097fe4ff */
[--C-:B------:R-:W-:Y:S01]  /*0e00*/  @P0 IMAD.MOV.U32 R17, RZ, RZ, R8.reuse ;  /* 0x000000ffff110224 */ /* 0x100fe200078e0008 */
[C---:B------:R-:W-:Y:S01]  /*0e10*/  ISETP.EQ.AND P2, PT, R11.reuse, 0x8, PT ;  /* 0x000000080b00780c */ /* 0x040fe20003f42270 */
[--C-:B------:R-:W-:Y:S01]  /*0e20*/  @P3 IMAD.MOV.U32 R20, RZ, RZ, R8.reuse ;  /* 0x000000ffff143224 */ /* 0x100fe200078e0008 */
[----:B------:R-:W-:Y:S01]  /*0e30*/  @P1 MOV R18, R8 ;  /* 0x0000000800121202 */ /* 0x000fe20000000f00 */
[--C-:B------:R-:W-:Y:S01]  /*0e40*/  @P4 IMAD.MOV.U32 R21, RZ, RZ, R8.reuse ;  /* 0x000000ffff154224 */ /* 0x100fe200078e0008 */
[----:B------:R-:W-:Y:S01]  /*0e50*/  IADD3 R11, PT, PT, R11, 0x4, RZ ;  /* 0x000000040b0b7810 */ /* 0x000fe20007ffe0ff */
[----:B------:R-:W-:-:S08]  /*0e60*/  @P5 IMAD.MOV.U32 R22, RZ, RZ, R8 ;  /* 0x000000ffff165224 */ /* 0x000fd000078e0008 */
[----:B------:R-:W-:Y:S01]  /*0e70*/  @P2 IMAD.MOV.U32 R19, RZ, RZ, R8 ;  /* 0x000000ffff132224 */ /* 0x000fe200078e0008 */
[----:B------:R-:W-:Y:S06]  /*0e80*/  BRA.U UP0, `(.L_x_62) ;  /* 0xfffffffd00a07547 */ /* 0x000fec000b83ffff */
[----:B------:R-:W-:Y:S01]  /*0e90*/  SHF.R.U32.HI R0, RZ, 0x17, R2 ;  /* 0x00000017ff007819 */ /* 0x000fe20000011602 */
[----:B------:R-:W-:Y:S03]  /*0ea0*/  BSSY.RECONVERGENT B2, `(.L_x_63) ;  /* 0x0000028000027945 */ /* 0x000fe60003800200 */
[C---:B------:R-:W-:Y:S02]  /*0eb0*/  LOP3.LUT R8, R0.reuse, 0xe0, RZ, 0xc0, !PT ;  /* 0x000000e000087812 */ /* 0x040fe400078ec0ff */
[----:B------:R-:W-:-:S03]  /*0ec0*/  LOP3.LUT P6, RZ, R0, 0x1f, RZ, 0xc0, !PT ;  /* 0x0000001f00ff7812 */ /* 0x000fc600078cc0ff */
[----:B------:R-:W-:-:S05]  /*0ed0*/  VIADD R8, R8, 0xffffff80 ;  /* 0xffffff8008087836 */ /* 0x000fca0000000000 */
[----:B------:R-:W-:-:S05]  /*0ee0*/  SHF.R.U32.HI R8, RZ, 0x5, R8 ;  /* 0x00000005ff087819 */ /* 0x000fca0000011608 */
[----:B------:R-:W-:-:S05]  /*0ef0*/  IMAD.U32 R23, R8, -0x4, RZ ;  /* 0xfffffffc08177824 */ /* 0x000fca00078e00ff */
[C---:B------:R-:W-:Y:S02]  /*0f00*/  ISETP.EQ.AND P3, PT, R23.reuse, -0x18, PT ;  /* 0xffffffe81700780c */ /* 0x040fe40003f62270 */
[C---:B------:R-:W-:Y:S02]  /*0f10*/  ISETP.EQ.AND P4, PT, R23.reuse, -0x14, PT ;  /* 0xffffffec1700780c */ /* 0x040fe40003f82270 */
[C---:B------:R-:W-:Y:S02]  /*0f20*/  ISETP.EQ.AND P0, PT, R23.reuse, -0x10, PT ;  /* 0xfffffff01700780c */ /* 0x040fe40003f02270 */
[C---:B------:R-:W-:Y:S02]  /*0f30*/  ISETP.EQ.AND P1, PT, R23.reuse, -0xc, PT ;  /* 0xfffffff41700780c */ /* 0x040fe40003f22270 */
[C---:B------:R-:W-:Y:S02]  /*0f40*/  ISETP.EQ.AND P2, PT, R23.reuse, -0x8, PT ;  /* 0xfffffff81700780c */ /* 0x040fe40003f42270 */
[----:B------:R-:W-:-:S03]  /*0f50*/  ISETP.EQ.AND P5, PT, R23, 0x4, PT ;  /* 0x000000041700780c */ /* 0x000fc60003fa2270 */
[--C-:B------:R-:W-:Y:S01]  /*0f60*/  @P3 IMAD.MOV.U32 R8, RZ, RZ, R17.reuse ;  /* 0x000000ffff083224 */ /* 0x100fe200078e0011 */
[C---:B------:R-:W-:Y:S01]  /*0f70*/  ISETP.EQ.AND P3, PT, R23.reuse, -0x4, PT ;  /* 0xfffffffc1700780c */ /* 0x040fe20003f62270 */
[----:B------:R-:W-:Y:S01]  /*0f80*/  @P4 IMAD.MOV.U32 R11, RZ, RZ, R17 ;  /* 0x000000ffff0b4224 */ /* 0x000fe200078e0011 */
[----:B------:R-:W-:Y:S01]  /*0f90*/  @P4 MOV R8, R18 ;  /* 0x0000001200084202 */ /* 0x000fe20000000f00 */
[----:B------:R-:W-:Y:S01]  /*0fa0*/  @P0 IMAD.MOV.U32 R11, RZ, RZ, R18 ;  /* 0x000000ffff0b0224 */ /* 0x000fe200078e0012 */
[----:B------:R-:W-:Y:S01]  /*0fb0*/  ISETP.EQ.AND P4, PT, R23, RZ, PT ;  /* 0x000000ff1700720c */ /* 0x000fe20003f82270 */
[--C-:B------:R-:W-:Y:S02]  /*0fc0*/  @P0 IMAD.MOV.U32 R8, RZ, RZ, R19.reuse ;  /* 0x000000ffff080224 */ /* 0x100fe400078e0013 */
[----:B------:R-:W-:Y:S01]  /*0fd0*/  @P1 IMAD.MOV.U32 R11, RZ, RZ, R19 ;  /* 0x000000ffff0b1224 */ /* 0x000fe200078e0013 */
[----:B------:R-:W-:Y:S01]  /*0fe0*/  @P2 MOV R11, R20 ;  /* 0x00000014000b2202 */ /* 0x000fe20000000f00 */
[----:B------:R-:W-:-:S02]  /*0ff0*/  @P1 IMAD.MOV.U32 R8, RZ, RZ, R20 ;  /* 0x000000ffff081224 */ /* 0x000fc400078e0014 */
[--C-:B------:R-:W-:Y:S02]  /*1000*/  @P2 IMAD.MOV.U32 R8, RZ, RZ, R21.reuse ;  /* 0x000000ffff082224 */ /* 0x100fe400078e0015 */
[----:B------:R-:W-:Y:S02]  /*1010*/  @P3 IMAD.MOV.U32 R11, RZ, RZ, R21 ;  /* 0x000000ffff0b3224 */ /* 0x000fe400078e0015 */
[--C-:B------:R-:W-:Y:S02]  /*1020*/  @P3 IMAD.MOV.U32 R8, RZ, RZ, R22.reuse ;  /* 0x000000ffff083224 */ /* 0x100fe400078e0016 */
[----:B------:R-:W-:Y:S01]  /*1030*/  @P4 IMAD.MOV.U32 R11, RZ, RZ, R22 ;  /* 0x000000ffff0b4224 */ /* 0x000fe200078e0016 */
[----:B------:R-:W-:Y:S01]  /*1040*/  @P4 MOV R8, R3 ;  /* 0x0000000300084202 */ /* 0x000fe20000000f00 */
[----:B------:R-:W-:Y:S01]  /*1050*/  @P5 IMAD.MOV.U32 R11, RZ, RZ, R3 ;  /* 0x000000ffff0b5224 */ /* 0x000fe200078e0003 */
[----:B------:R-:W-:Y:S06]  /*1060*/  @!P6 BRA `(.L_x_64) ;  /* 0x00000000002ce947 */ /* 0x000fec0003800000 */
[----:B------:R-:W-:Y:S01]  /*1070*/  @P0 IMAD.MOV.U32 R12, RZ, RZ, R17 ;  /* 0x000000ffff0c0224 */ /* 0x000fe200078e0011 */
[----:B------:R-:W-:Y:S01]  /*1080*/  ISETP.EQ.AND P0, PT, R23, 0x8, PT ;  /* 0x000000081700780c */ /* 0x000fe20003f02270 */
[----:B------:R-:W-:Y:S01]  /*1090*/  @P1 IMAD.MOV.U32 R12, RZ, RZ, R18 ;  /* 0x000000ffff0c1224 */ /* 0x000fe200078e0012 */
[----:B------:R-:W-:Y:S01]  /*10a0*/  LOP3.LUT R0, R0, 0x1f, RZ, 0xc0, !PT ;  /* 0x0000001f00007812 */ /* 0x000fe200078ec0ff */
[----:B------:R-:W-:Y:S01]  /*10b0*/  @P2 IMAD.MOV.U32 R12, RZ, RZ, R19 ;  /* 0x000000ffff0c2224 */ /* 0x000fe200078e0013 */
[----:B------:R-:W-:Y:S01]  /*10c0*/  @P3 MOV R12, R20 ;  /* 0x00000014000c3202 */ /* 0x000fe20000000f00 */
[----:B------:R-:W-:Y:S01]  /*10d0*/  @P4 IMAD.MOV.U32 R12, RZ, RZ, R21 ;  /* 0x000000ffff0c4224 */ /* 0x000fe200078e0015 */
[----:B------:R-:W-:Y:S01]  /*10e0*/  SHF.L.W.U32.HI R8, R11, R0, R8 ;  /* 0x000000000b087219 */ /* 0x000fe20000010e08 */
[----:B------:R-:W-:-:S06]  /*10f0*/  @P5 IMAD.MOV.U32 R12, RZ, RZ, R22 ;  /* 0x000000ffff0c5224 */ /* 0x000fcc00078e0016 */
[----:B------:R-:W-:-:S05]  /*1100*/  @P0 IMAD.MOV.U32 R12, RZ, RZ, R3 ;  /* 0x000000ffff0c0224 */ /* 0x000fca00078e0003 */
[----:B------:R-:W-:-:S07]  /*1110*/  SHF.L.W.U32.HI R11, R12, R0, R11 ;  /* 0x000000000c0b7219 */ /* 0x000fce0000010e0b */
.L_x_64:
[----:B------:R-:W-:Y:S05]  /*1120*/  BSYNC.RECONVERGENT B2 ;  /* 0x0000000000027941 */ /* 0x000fea0003800200 */
.L_x_63:
[C---:B------:R-:W-:Y:S01]  /*1130*/  SHF.L.W.U32.HI R3, R11.reuse, 0x2, R8 ;  /* 0x000000020b037819 */ /* 0x040fe20000010e08 */
[----:B------:R-:W-:Y:S01]  /*1140*/  IMAD.SHL.U32 R11, R11, 0x4, RZ ;  /* 0x000000040b0b7824 */ /* 0x000fe200078e00ff */
[----:B------:R-:W-:Y:S01]  /*1150*/  UMOV UR4, 0x54442d19 ;  /* 0x54442d1900047882 */ /* 0x000fe20000000000 */
[----:B------:R-:W-:Y:S01]  /*1160*/  UMOV UR5, 0x3bf921fb ;  /* 0x3bf921fb00057882 */ /* 0x000fe20000000000 */
[----:B------:R-:W-:Y:S02]  /*1170*/  SHF.R.S32.HI R0, RZ, 0x1f, R3 ;  /* 0x0000001fff007819 */ /* 0x000fe40000011403 */
[----:B------:R-:W-:Y:S02]  /*1180*/  ISETP.GE.AND P0, PT, R2, RZ, PT ;  /* 0x000000ff0200720c */ /* 0x000fe40003f06270 */
[C---:B------:R-:W-:Y:S02]  /*1190*/  LOP3.LUT R24, R0.reuse, R11, RZ, 0x3c, !PT ;  /* 0x0000000b00187212 */ /* 0x040fe400078e3cff */
[----:B------:R-:W-:-:S02]  /*11a0*/  LOP3.LUT R25, R0, R3, RZ, 0x3c, !PT ;  /* 0x0000000300197212 */ /* 0x000fc400078e3cff */
[----:B------:R-:W-:Y:S02]  /*11b0*/  SHF.R.U32.HI R8, RZ, 0x1e, R8 ;  /* 0x0000001eff087819 */ /* 0x000fe40000011608 */
[C---:B------:R-:W-:Y:S02]  /*11c0*/  LOP3.LUT R0, R3.reuse, R2, RZ, 0x3c, !PT ;  /* 0x0000000203007212 */ /* 0x040fe400078e3cff */
[----:B------:R-:W0:Y:S01]  /*11d0*/  I2F.F64.S64 R24, R24 ;  /* 0x0000001800187312 */ /* 0x000e220000301c00 */
[----:B------:R-:W-:Y:S02]  /*11e0*/  LEA.HI R11, R3, R8, RZ, 0x1 ;  /* 0x00000008030b7211 */ /* 0x000fe400078f08ff */
[----:B------:R-:W-:Y:S02]  /*11f0*/  ISETP.GE.AND P1, PT, R0, RZ, PT ;  /* 0x000000ff0000720c */ /* 0x000fe40003f26270 */
[----:B------:R-:W-:-:S05]  /*1200*/  IADD3 R0, PT, PT, -R11, RZ, RZ ;  /* 0x000000ff0b007210 */ /* 0x000fca0007ffe1ff */
[----:B------:R-:W-:Y:S01]  /*1210*/  @!P0 IMAD.MOV.U32 R11, RZ, RZ, R0 ;  /* 0x000000ffff0b8224 */ /* 0x000fe200078e0000 */
[----:B0-----:R-:W-:-:S10]  /*1220*/  DMUL R26, R24, UR4 ;  /* 0x00000004181a7c28 */ /* 0x001fd40008000000 */
[----:B------:R-:W0:Y:S02]  /*1230*/  F2F.F32.F64 R26, R26 ;  /* 0x0000001a001a7310 */ /* 0x000e240000301000 */
[----:B0-----:R-:W-:-:S07]  /*1240*/  FSEL R0, -R26, R26, !P1 ;  /* 0x0000001a1a007208 */ /* 0x001fce0004800100 */
.L_x_61:
[----:B------:R-:W-:Y:S05]  /*1250*/  BSYNC.RECONVERGENT B1 ;  /* 0x0000000000017941 */ /* 0x000fea0003800200 */
.L_x_60:
[C---:B------:R-:W-:Y:S01]  /*1260*/  LOP3.LUT R23, R11.reuse, 0x1, RZ, 0xc0, !PT ;  /* 0x000000010b177812 */ /* 0x040fe200078ec0ff */
[----:B------:R-:W-:Y:S02]  /*1270*/  IMAD.MOV.U32 R3, RZ, RZ, 0x37cbac00 ;  /* 0x37cbac00ff037424 */ /* 0x000fe400078e00ff */
[----:B------:R-:W-:Y:S01]  /*1280*/  FMUL R8, R0, R0 ;  /* 0x0000000000087220 */ /* 0x000fe20000400000 */
[----:B------:R-:W-:Y:S01]  /*1290*/  VIADD R25, R11, 0x1 ;  /* 0x000000010b197836 */ /* 0x000fe20000000000 */
[----:B------:R-:W-:Y:S01]  /*12a0*/  ISETP.NE.U32.AND P0, PT, R23, 0x1, PT ;  /* 0x000000011700780c */ /* 0x000fe20003f05070 */
[----:B------:R-:W-:Y:S02]  /*12b0*/  IMAD.MOV.U32 R23, RZ, RZ, 0x3c0885e4 ;  /* 0x3c0885e4ff177424 */ /* 0x000fe400078e00ff */
[----:B------:R-:W-:Y:S01]  /*12c0*/  FFMA R12, R8, R3, -0.0013887860113754868507 ;  /* 0xbab607ed080c7423 */ /* 0x000fe20000000003 */
[----:B------:R-:W-:Y:S01]  /*12d0*/  MOV R24, 0x3e2aaaa8 ;  /* 0x3e2aaaa800187802 */ /* 0x000fe20000000f00 */
[----:B------:R-:W-:Y:S01]  /*12e0*/  BSSY.RECONVERGENT B1, `(.L_x_65) ;  /* 0x000006f000017945 */ /* 0x000fe20003800200 */
[----:B------:R-:W-:Y:S01]  /*12f0*/  FSETP.GE.AND P2, PT, |R2|, 105615, PT ;  /* 0x47ce47800200780b */ /* 0x000fe20003f46200 */
[----:B------:R-:W-:Y:S01]  /*1300*/  FMUL R7, R7, R7 ;  /* 0x0000000707077220 */ /* 0x000fe20000400000 */
[----:B------:R-:W-:-:S02]  /*1310*/  FSEL R11, R12, -0.00019574658654164522886, P0 ;  /* 0xb94d41530c0b7808 */ /* 0x000fc40000000000 */
[----:B------:R-:W-:Y:S02]  /*1320*/  FSEL R23, R23, 0.041666727513074874878, !P0 ;  /* 0x3d2aaabb17177808 */ /* 0x000fe40004000000 */
[----:B------:R-:W-:Y:S02]  /*1330*/  LOP3.LUT P1, RZ, R25, 0x2, RZ, 0xc0, !PT ;  /* 0x0000000219ff7812 */ /* 0x000fe4000782c0ff */
[----:B------:R-:W-:Y:S01]  /*1340*/  FSEL R0, R0, 1, !P0 ;  /* 0x3f80000000007808 */ /* 0x000fe20004000000 */
[----:B------:R-:W-:Y:S01]  /*1350*/  FFMA R23, R8, R11, R23 ;  /* 0x0000000b08177223 */ /* 0x000fe20000000017 */
[----:B------:R-:W-:-:S03]  /*1360*/  FSEL R12, -R24, -0.4999999701976776123, !P0 ;  /* 0xbeffffff180c7808 */ /* 0x000fc60004000100 */
[C---:B------:R-:W-:Y:S02]  /*1370*/  FFMA R11, R8.reuse, R0, RZ ;  /* 0x00000000080b7223 */ /* 0x040fe400000000ff */
[----:B------:R-:W-:Y:S01]  /*1380*/  FFMA R12, R8, R23, R12 ;  /* 0x00000017080c7223 */ /* 0x000fe2000000000c */
[----:B------:R-:W-:-:S03]  /*1390*/  IMAD.MOV.U32 R8, RZ, RZ, R15 ;  /* 0x000000ffff087224 */ /* 0x000fc600078e000f */
[----:B------:R-:W-:Y:S01]  /*13a0*/  FFMA R0, R11, R12, R0 ;  /* 0x0000000c0b007223 */ /* 0x000fe20000000000 */
[----:B------:R-:W-:-:S03]  /*13b0*/  IMAD.MOV.U32 R11, RZ, RZ, R13 ;  /* 0x000000ffff0b7224 */ /* 0x000fc600078e000d */
[----:B------:R-:W-:Y:S01]  /*13c0*/  @P1 FADD R0, RZ, -R0 ;  /* 0x80000000ff001221 */ /* 0x000fe20000000000 */
        /* <DEDUP_REMOVED lines=12> */
.L_x_67:
        /* <DEDUP_REMOVED lines=65> */
.L_x_69:
[----:B------:R-:W-:Y:S05]  /*18a0*/  BSYNC.RECONVERGENT B2 ;  /* 0x0000000000027941 */ /* 0x000fea0003800200 */
.L_x_68:
        /* <DEDUP_REMOVED lines=18> */
.L_x_66:
[----:B------:R-:W-:Y:S05]  /*19d0*/  BSYNC.RECONVERGENT B1 ;  /* 0x0000000000017941 */ /* 0x000fea0003800200 */
.L_x_65:
[----:B------:R-:W-:Y:S01]  /*19e0*/  FMUL R12, R11, R11 ;  /* 0x0000000b0b0c7220 */ /* 0x000fe20000400000 */
[C---:B------:R-:W-:Y:S01]  /*19f0*/  LOP3.LUT R23, R8.reuse, 0x1, RZ, 0xc0, !PT ;  /* 0x0000000108177812 */ /* 0x040fe200078ec0ff */
[----:B------:R-:W-:Y:S01]  /*1a00*/  IMAD.MOV.U32 R25, RZ, RZ, 0x3d2aaabb ;  /* 0x3d2aaabbff197424 */ /* 0x000fe200078e00ff */
[----:B------:R-:W-:Y:S01]  /*1a10*/  LOP3.LUT P1, RZ, R8, 0x2, RZ, 0xc0, !PT ;  /* 0x0000000208ff7812 */ /* 0x000fe2000782c0ff */
[----:B------:R-:W-:Y:S01]  /*1a20*/  FFMA R3, R12, R3, -0.0013887860113754868507 ;  /* 0xbab607ed0c037423 */ /* 0x000fe20000000003 */
[----:B------:R-:W-:Y:S01]  /*1a30*/  ISETP.NE.U32.AND P0, PT, R23, 0x1, PT ;  /* 0x000000011700780c */ /* 0x000fe20003f05070 */
[----:B------:R-:W-:Y:S01]  /*1a40*/  IMAD.MOV.U32 R24, RZ, RZ, 0x3effffff ;  /* 0x3effffffff187424 */ /* 0x000fe200078e00ff */
[----:B------:R-:W-:Y:S02]  /*1a50*/  BSSY.RECONVERGENT B1, `(.L_x_70) ;  /* 0x0000017000017945 */ /* 0x000fe40003800200 */
[----:B------:R-:W-:Y:S02]  /*1a60*/  FSEL R23, R3, -0.00019574658654164522886, !P0 ;  /* 0xb94d415303177808 */ /* 0x000fe40004000000 */
[----:B------:R-:W-:-:S02]  /*1a70*/  FSEL R25, R25, 0.0083327032625675201416, !P0 ;  /* 0x3c0885e419197808 */ /* 0x000fc40004000000 */
[----:B------:R-:W-:Y:S02]  /*1a80*/  FSEL R3, R11, 1, P0 ;  /* 0x3f8000000b037808 */ /* 0x000fe40000000000 */
[----:B------:R-:W-:Y:S01]  /*1a90*/  FSEL R24, -R24, -0.16666662693023681641, !P0 ;  /* 0xbe2aaaa818187808 */ /* 0x000fe20004000100 */
[C---:B------:R-:W-:Y:S02]  /*1aa0*/  FFMA R23, R12.reuse, R23, R25 ;  /* 0x000000170c177223 */ /* 0x040fe40000000019 */
[C---:B------:R-:W-:Y:S02]  /*1ab0*/  FFMA R8, R12.reuse, R3, RZ ;  /* 0x000000030c087223 */ /* 0x040fe400000000ff */
[----:B------:R-:W-:-:S04]  /*1ac0*/  FFMA R23, R12, R23, R24 ;  /* 0x000000170c177223 */ /* 0x000fc80000000018 */
[----:B------:R-:W-:-:S04]  /*1ad0*/  FFMA R8, R8, R23, R3 ;  /* 0x0000001708087223 */ /* 0x000fc80000000003 */
[----:B------:R-:W-:-:S04]  /*1ae0*/  @P1 FADD R8, RZ, -R8 ;  /* 0x80000008ff081221 */ /* 0x000fc80000000000 */
[----:B------:R-:W-:-:S04]  /*1af0*/  FMUL R23, R7, R8 ;  /* 0x0000000807177220 */ /* 0x000fc80000400000 */
        /* <DEDUP_REMOVED lines=11> */
[----:B------:R-:W-:-:S07]  /*1bb0*/  MOV R3, R0 ;  /* 0x0000000000037202 */ /* 0x000fce0000000f00 */
.L_x_71:
[----:B------:R-:W-:Y:S05]  /*1bc0*/  BSYNC.RECONVERGENT B1 ;  /* 0x0000000000017941 */ /* 0x000fea0003800200 */
.L_x_70:
[----:B------:R-:W-:Y:S01]  /*1bd0*/  VIADD R0, R7, 0x1800000 ;  /* 0x0180000007007836 */ /* 0x000fe20000000000 */
[----:B------:R-:W-:Y:S01]  /*1be0*/  BSSY.RECONVERGENT B1, `(.L_x_72) ;  /* 0x000000c000017945 */ /* 0x000fe20003800200 */
[----:B------:R-:W-:-:S03]  /*1bf0*/  FFMA R3, R3, R9, R16 ;  /* 0x0000000903037223 */ /* 0x000fc60000000010 */
[----:B------:R-:W-:-:S04]  /*1c00*/  LOP3.LUT R0, R0, 0x7f800000, RZ, 0xc0, !PT ;  /* 0x7f80000000007812 */ /* 0x000fc800078ec0ff */
[----:B------:R-:W-:-:S13]  /*1c10*/  ISETP.GT.U32.AND P0, PT, R0, 0x1ffffff, PT ;  /* 0x01ffffff0000780c */ /* 0x000fda0003f04070 */
[----:B------:R-:W-:Y:S05]  /*1c20*/  @P0 BRA `(.L_x_73) ;  /* 0x00000000000c0947 */ /* 0x000fea0003800000 */
[----:B------:R-:W-:-:S07]  /*1c30*/  MOV R8, 0x1c50 ;  /* 0x00001c5000087802 */ /* 0x000fce0000000f00 */
[----:B------:R-:W-:Y:S05]  /*1c40*/  CALL.REL.NOINC `($__internal_2_$__cuda_sm20_rcp_rn_f32_slowpath) ;  /* 0x0000001000307944 */ /* 0x000fea0003c00000 */
[----:B------:R-:W-:Y:S05]  /*1c50*/  BRA `(.L_x_74) ;  /* 0x0000000000107947 */ /* 0x000fea0003800000 */
.L_x_73:
[----:B------:R-:W0:Y:S02]  /*1c60*/  MUFU.RCP R0, R7 ;  /* 0x0000000700007308 */ /* 0x000e240000001000 */
[----:B0-----:R-:W-:-:S04]  /*1c70*/  FFMA R8, R7, R0, -1 ;  /* 0xbf80000007087423 */ /* 0x001fc80000000000 */
[----:B------:R-:W-:-:S04]  /*1c80*/  FADD.FTZ R9, -R8, -RZ ;  /* 0x800000ff08097221 */ /* 0x000fc80000010100 */
[----:B------:R-:W-:-:S07]  /*1c90*/  FFMA R0, R0, R9, R0 ;  /* 0x0000000900007223 */ /* 0x000fce0000000000 */
.L_x_74:
[----:B------:R-:W-:Y:S05]  /*1ca0*/  BSYNC.RECONVERGENT B1 ;  /* 0x0000000000017941 */ /* 0x000fea0003800200 */
.L_x_72:
[----:B------:R-:W-:Y:S01]  /*1cb0*/  FSETP.GE.AND P0, PT, |R2|, 105615, PT ;  /* 0x47ce47800200780b */ /* 0x000fe20003f06200 */
[----:B------:R-:W-:Y:S01]  /*1cc0*/  BSSY.RECONVERGENT B1, `(.L_x_75) ;  /* 0x0000064000017945 */ /* 0x000fe20003800200 */
[----:B------:R-:W-:Y:S01]  /*1cd0*/  FFMA R3, R0, R10, R3 ;  /* 0x0000000a00037223 */ /* 0x000fe20000000003 */
[----:B------:R-:W-:Y:S02]  /*1ce0*/  IMAD.MOV.U32 R0, RZ, RZ, R15 ;  /* 0x000000ffff007224 */ /* 0x000fe400078e000f */
[----:B------:R-:W-:-:S08]  /*1cf0*/  IMAD.MOV.U32 R12, RZ, RZ, R13 ;  /* 0x000000ffff0c7224 */ /* 0x000fd000078e000d */
[----:B------:R-:W-:Y:S05]  /*1d00*/  @!P0 BRA `(.L_x_76) ;  /* 0x00000004007c8947 */ /* 0x000fea0003800000 */
[----:B------:R-:W-:-:S13]  /*1d10*/  FSETP.NEU.AND P0, PT, |R2|, +INF , PT ;  /* 0x7f8000000200780b */ /* 0x000fda0003f0d200 */
[----:B------:R-:W-:Y:S01]  /*1d20*/  @!P0 FMUL R12, RZ, R2 ;  /* 0x00000002ff0c8220 */ /* 0x000fe20000400000 */
[----:B------:R-:W-:Y:S01]  /*1d30*/  @!P0 IMAD.MOV.U32 R0, RZ, RZ, RZ ;  /* 0x000000ffff008224 */ /* 0x000fe200078e00ff */
[----:B------:R-:W-:Y:S06]  /*1d40*/  @!P0 BRA `(.L_x_76) ;  /* 0x00000004006c8947 */ /* 0x000fec0003800000 */
[----:B------:R-:W-:Y:S01]  /*1d50*/  SHF.L.U32 R0, R2, 0x8, RZ ;  /* 0x0000000802007819 */ /* 0x000fe200000006ff */
[----:B------:R-:W-:Y:S01]  /*1d60*/  IMAD.MOV.U32 R23, RZ, RZ, RZ ;  /* 0x000000ffff177224 */ /* 0x000fe200078e00ff */
[----:B------:R-:W0:Y:S01]  /*1d70*/  LDCU.64 UR8, c[0x4][URZ] ;  /* 0x01000000ff0877ac */ /* 0x000e220008000a00 */
[----:B------:R-:W-:Y:S01]  /*1d80*/  IMAD.MOV.U32 R12, RZ, RZ, RZ ;  /* 0x000000ffff0c7224 */ /* 0x000fe200078e00ff */
[----:B------:R-:W-:Y:S01]  /*1d90*/  LOP3.LUT R25, R0, 0x80000000, RZ, 0xfc, !PT ;  /* 0x8000000000197812 */ /* 0x000fe200078efcff */
[----:B------:R-:W-:Y:S01]  /*1da0*/  UMOV UR5, URZ ;  /* 0x000000ff00057c82 */ /* 0x000fe20008000000 */
[----:B------:R-:W-:-:S05]  /*1db0*/  UMOV UR4, URZ ;  /* 0x000000ff00047c82 */ /* 0x000fca0008000000 */
.L_x_77:
        /* <DEDUP_REMOVED lines=11> */
[----:B------:R-:W-:-:S02]  /*1e70*/  ISETP.EQ.AND P4, PT, R12, 0x10, PT ;  /* 0x000000100c00780c */ /* 0x000fc40003f82270 */
[C---:B------:R-:W-:Y:S01]  /*1e80*/  ISETP.EQ.AND P5, PT, R12.reuse, 0x14, PT ;  /* 0x000000140c00780c */ /* 0x040fe20003fa2270 */
[----:B------:R-:W-:Y:S02]  /*1e90*/  VIADD R12, R12, 0x4 ;  /* 0x000000040c0c7836 */ /* 0x000fe40000000000 */
[----:B--2---:R-:W-:-:S03]  /*1ea0*/  IMAD.WIDE.U32 R8, R8, R25, RZ ;  /* 0x0000001908087225 */ /* 0x004fc600078e00ff */
[----:B------:R-:W-:-:S04]  /*1eb0*/  IADD3 R0, P6, PT, R8, R23, RZ ;  /* 0x0000001708007210 */ /* 0x000fc80007fde0ff */
[----:B------:R-:W-:Y:S01]  /*1ec0*/  IADD3.X R23, PT, PT, R9, UR5, RZ, P6, !PT ;  /* 0x0000000509177c10 */ /* 0x000fe2000b7fe4ff */
[--C-:B------:R-:W-:Y:S01]  /*1ed0*/  @P1 IMAD.MOV.U32 R18, RZ, RZ, R0.reuse ;  /* 0x000000ffff121224 */ /* 0x100fe200078e0000 */
[-C--:B------:R-:W-:Y:S01]  /*1ee0*/  @P0 MOV R17, R0.reuse ;  /* 0x0000000000110202 */ /* 0x080fe20000000f00 */
[--C-:B------:R-:W-:Y:S01]  /*1ef0*/  @P2 IMAD.MOV.U32 R19, RZ, RZ, R0.reuse ;  /* 0x000000ffff132224 */ /* 0x100fe200078e0000 */
[----:B------:R-:W-:Y:S01]  /*1f00*/  @P5 MOV R22, R0 ;  /* 0x0000000000165202 */ /* 0x000fe20000000f00 */
[--C-:B------:R-:W-:Y:S02]  /*1f10*/  @P3 IMAD.MOV.U32 R20, RZ, RZ, R0.reuse ;  /* 0x000000ffff143224 */ /* 0x100fe400078e0000 */
        /* <DEDUP_REMOVED lines=14> */
[----:B------:R-:W-:-:S03]  /*2000*/  ISETP.EQ.AND P5, PT, R11, RZ, PT ;  /* 0x000000ff0b00720c */ /* 0x000fc60003fa2270 */
[----:B------:R-:W-:Y:S01]  /*2010*/  @P3 IMAD.MOV.U32 R0, RZ, RZ, R17 ;  /* 0x000000ffff003224 */ /* 0x000fe200078e0011 */
[C---:B------:R-:W-:Y:S01]  /*2020*/  ISETP.EQ.AND P3, PT, R11.reuse, -0x4, PT ;  /* 0xfffffffc0b00780c */ /* 0x040fe20003f62270 */
[--C-:B------:R-:W-:Y:S01]  /*2030*/  @P4 IMAD.MOV.U32 R0, RZ, RZ, R18.reuse ;  /* 0x000000ffff004224 */ /* 0x100fe200078e0012 */
[----:B------:R-:W-:Y:S01]  /*2040*/  @P4 MOV R8, R17 ;  /* 0x0000001100084202 */ /* 0x000fe20000000f00 */
[----:B------:R-:W-:Y:S01]  /*2050*/  @P2 IMAD.MOV.U32 R8, RZ, RZ, R18 ;  /* 0x000000ffff082224 */ /* 0x000fe200078e0012 */
[----:B------:R-:W-:Y:S01]  /*2060*/  ISETP.EQ.AND P4, PT, R11, 0x4, PT ;  /* 0x000000040b00780c */ /* 0x000fe20003f82270 */
[--C-:B------:R-:W-:Y:S01]  /*2070*/  @P2 IMAD.MOV.U32 R0, RZ, RZ, R19.reuse ;  /* 0x000000ffff002224 */ /* 0x100fe200078e0013 */
[----:B------:R-:W-:Y:S01]  /*2080*/  @P1 MOV R0, R20 ;  /* 0x0000001400001202 */ /* 0x000fe20000000f00 */
[----:B------:R-:W-:Y:S02]  /*2090*/  @P1 IMAD.MOV.U32 R8, RZ, RZ, R19 ;  /* 0x000000ffff081224 */ /* 0x000fe400078e0013 */
[----:B------:R-:W-:-:S02]  /*20a0*/  @P0 IMAD.MOV.U32 R8, RZ, RZ, R20 ;  /* 0x000000ffff080224 */ /* 0x000fc400078e0014 */
[--C-:B------:R-:W-:Y:S02]  /*20b0*/  @P0 IMAD.MOV.U32 R0, RZ, RZ, R21.reuse ;  /* 0x000000ffff000224 */ /* 0x100fe400078e0015 */
[----:B------:R-:W-:Y:S01]  /*20c0*/  @P3 IMAD.MOV.U32 R8, RZ, RZ, R21 ;  /* 0x000000ffff083224 */ /* 0x000fe200078e0015 */
[----:B------:R-:W-:Y:S01]  /*20d0*/  @P5 MOV R8, R22 ;  /* 0x0000001600085202 */ /* 0x000fe20000000f00 */
[----:B------:R-:W-:Y:S02]  /*20e0*/  @P3 IMAD.MOV.U32 R0, RZ, RZ, R22 ;  /* 0x000000ffff003224 */ /* 0x000fe400078e0016 */
[--C-:B------:R-:W-:Y:S02]  /*20f0*/  @P5 IMAD.MOV.U32 R0, RZ, RZ, R23.reuse ;  /* 0x000000ffff005224 */ /* 0x100fe400078e0017 */
[----:B------:R-:W-:Y:S01]  /*2100*/  @P4 IMAD.MOV.U32 R8, RZ, RZ, R23 ;  /* 0x000000ffff084224 */ /* 0x000fe200078e0017 */
[----:B------:R-:W-:Y:S06]  /*2110*/  @!P6 BRA `(.L_x_79) ;  /* 0x00000000002ce947 */ /* 0x000fec0003800000 */
[----:B------:R-:W-:Y:S01]  /*2120*/  @P2 IMAD.MOV.U32 R9, RZ, RZ, R17 ;  /* 0x000000ffff092224 */ /* 0x000fe200078e0011 */
[----:B------:R-:W-:Y:S01]  /*2130*/  @P1 MOV R9, R18 ;  /* 0x0000001200091202 */ /* 0x000fe20000000f00 */
[----:B------:R-:W-:Y:S01]  /*2140*/  @P0 IMAD.MOV.U32 R9, RZ, RZ, R19 ;  /* 0x000000ffff090224 */ /* 0x000fe200078e0013 */
[----:B------:R-:W-:Y:S01]  /*2150*/  ISETP.EQ.AND P0, PT, R11, 0x8, PT ;  /* 0x000000080b00780c */ /* 0x000fe20003f02270 */
[----:B------:R-:W-:Y:S01]  /*2160*/  @P3 IMAD.MOV.U32 R9, RZ, RZ, R20 ;  /* 0x000000ffff093224 */ /* 0x000fe200078e0014 */
[----:B------:R-:W-:Y:S01]  /*2170*/  LOP3.LUT R11, R10, 0x1f, RZ, 0xc0, !PT ;  /* 0x0000001f0a0b7812 */ /* 0x000fe200078ec0ff */
[----:B------:R-:W-:Y:S01]  /*2180*/  @P5 IMAD.MOV.U32 R9, RZ, RZ, R21 ;  /* 0x000000ffff095224 */ /* 0x000fe200078e0015 */
[----:B------:R-:W-:Y:S02]  /*2190*/  @P4 MOV R9, R22 ;  /* 0x0000001600094202 */ /* 0x000fe40000000f00 */
[----:B------:R-:W-:-:S07]  /*21a0*/  SHF.L.W.U32.HI R0, R8, R11, R0 ;  /* 0x0000000b08007219 */ /* 0x000fce0000010e00 */
[----:B------:R-:W-:-:S05]  /*21b0*/  @P0 IMAD.MOV.U32 R9, RZ, RZ, R23 ;  /* 0x000000ffff090224 */ /* 0x000fca00078e0017 */
[----:B------:R-:W-:-:S07]  /*21c0*/  SHF.L.W.U32.HI R8, R9, R11, R8 ;  /* 0x0000000b09087219 */ /* 0x000fce0000010e08 */
.L_x_79:
[----:B------:R-:W-:Y:S05]  /*21d0*/  BSYNC.RECONVERGENT B2 ;  /* 0x0000000000027941 */ /* 0x000fea0003800200 */
.L_x_78:
[C-C-:B------:R-:W-:Y:S01]  /*21e0*/  SHF.L.W.U32.HI R23, R8.reuse, 0x2, R0.reuse ;  /* 0x0000000208177819 */ /* 0x140fe20000010e00 */
[----:B------:R-:W-:Y:S01]  /*21f0*/  IMAD.SHL.U32 R8, R8, 0x4, RZ ;  /* 0x0000000408087824 */ /* 0x000fe200078e00ff */
[----:B------:R-:W-:Y:S01]  /*2200*/  UMOV UR4, 0x54442d19 ;  /* 0x54442d1900047882 */ /* 0x000fe20000000000 */
[----:B------:R-:W-:Y:S01]  /*2210*/  UMOV UR5, 0x3bf921fb ;  /* 0x3bf921fb00057882 */ /* 0x000fe20000000000 */
[----:B------:R-:W-:Y:S02]  /*2220*/  SHF.R.S32.HI R9, RZ, 0x1f, R23 ;  /* 0x0000001fff097819 */ /* 0x000fe40000011417 */
[----:B------:R-:W-:Y:S02]  /*2230*/  SHF.R.U32.HI R0, RZ, 0x1e, R0 ;  /* 0x0000001eff007819 */ /* 0x000fe40000011600 */
[C---:B------:R-:W-:Y:S02]  /*2240*/  LOP3.LUT R8, R9.reuse, R8, RZ, 0x3c, !PT ;  /* 0x0000000809087212 */ /* 0x040fe400078e3cff */
[----:B------:R-:W-:-:S02]  /*2250*/  LOP3.LUT R9, R9, R23, RZ, 0x3c, !PT ;  /* 0x0000001709097212 */ /* 0x000fc400078e3cff */
[----:B------:R-:W-:Y:S02]  /*2260*/  ISETP.GE.AND P1, PT, R2, RZ, PT ;  /* 0x000000ff0200720c */ /* 0x000fe40003f26270 */
[C---:B------:R-:W-:Y:S02]  /*2270*/  LOP3.LUT R12, R23.reuse, R2, RZ, 0x3c, !PT ;  /* 0x00000002170c7212 */ /* 0x040fe400078e3cff */
[----:B------:R-:W0:Y:S01]  /*2280*/  I2F.F64.S64 R8, R8 ;  /* 0x0000000800087312 */ /* 0x000e220000301c00 */
[----:B------:R-:W-:Y:S02]  /*2290*/  LEA.HI R0, R23, R0, RZ, 0x1 ;  /* 0x0000000017007211 */ /* 0x000fe400078f08ff */
[----:B------:R-:W-:-:S03]  /*22a0*/  ISETP.GE.AND P0, PT, R12, RZ, PT ;  /* 0x000000ff0c00720c */ /* 0x000fc60003f06270 */
[----:B------:R-:W-:-:S05]  /*22b0*/  IMAD.MOV R12, RZ, RZ, -R0 ;  /* 0x000000ffff0c7224 */ /* 0x000fca00078e0a00 */
[----:B------:R-:W-:Y:S01]  /*22c0*/  @!P1 MOV R0, R12 ;  /* 0x0000000c00009202 */ /* 0x000fe20000000f00 */
[----:B0-----:R-:W-:-:S10]  /*22d0*/  DMUL R10, R8, UR4 ;  /* 0x00000004080a7c28 */ /* 0x001fd40008000000 */
[----:B------:R-:W0:Y:S02]  /*22e0*/  F2F.F32.F64 R10, R10 ;  /* 0x0000000a000a7310 */ /* 0x000e240000301000 */
[----:B0-----:R-:W-:-:S07]  /*22f0*/  FSEL R12, -R10, R10, !P0 ;  /* 0x0000000a0a0c7208 */ /* 0x001fce0004000100 */
.L_x_76:
[----:B------:R-:W-:Y:S05]  /*2300*/  BSYNC.RECONVERGENT B1 ;  /* 0x0000000000017941 */ /* 0x000fea0003800200 */
.L_x_75:
[----:B------:R-:W-:Y:S02]  /*2310*/  IMAD.MOV.U32 R9, RZ, RZ, 0x37cbac00 ;  /* 0x37cbac00ff097424 */ /* 0x000fe400078e00ff */
        /* <DEDUP_REMOVED lines=8> */
[----:B------:R-:W-:-:S02]  /*23a0*/  FSEL R16, R16, -0.00019574658654164522886, !P0 ;  /* 0xb94d415310107808 */ /* 0x000fc40004000000 */
[----:B------:R-:W-:Y:S02]  /*23b0*/  FSEL R24, R10, 0.0083327032625675201416, !P0 ;  /* 0x3c0885e40a187808 */ /* 0x000fe40004000000 */
[----:B------:R-:W-:Y:S02]  /*23c0*/  FSEL R0, R12, 1, P0 ;  /* 0x3f8000000c007808 */ /* 0x000fe40000000000 */
[----:B------:R-:W-:Y:S01]  /*23d0*/  FSEL R25, -R8, -0.16666662693023681641, !P0 ;  /* 0xbe2aaaa808197808 */ /* 0x000fe20004000100 */
[C---:B------:R-:W-:Y:S01]  /*23e0*/  FFMA R16, R11.reuse, R16, R24 ;  /* 0x000000100b107223 */ /* 0x040fe20000000018 */
[----:B------:R-:W-:Y:S01]  /*23f0*/  FSETP.GE.AND P0, PT, |R2|, 105615, PT ;  /* 0x47ce47800200780b */ /* 0x000fe20003f06200 */
[C---:B------:R-:W-:Y:S02]  /*2400*/  FFMA R23, R11.reuse, R0, RZ ;  /* 0x000000000b177223 */ /* 0x040fe400000000ff */
[----:B------:R-:W-:-:S04]  /*2410*/  FFMA R16, R11, R16, R25 ;  /* 0x000000100b107223 */ /* 0x000fc80000000019 */
[----:B------:R-:W-:-:S04]  /*2420*/  FFMA R0, R23, R16, R0 ;  /* 0x0000001017007223 */ /* 0x000fc80000000000 */
[----:B------:R-:W-:-:S04]  /*2430*/  @P1 FADD R0, RZ, -R0 ;  /* 0x80000000ff001221 */ /* 0x000fc80000000000 */
[----:B------:R-:W-:Y:S01]  /*2440*/  FMUL R7, R7, R0 ;  /* 0x0000000007077220 */ /* 0x000fe20000400000 */
[----:B------:R-:W-:Y:S06]  /*2450*/  @!P0 BRA `(.L_x_81) ;  /* 0x0000000400788947 */ /* 0x000fec0003800000 */
[----:B------:R-:W-:-:S13]  /*2460*/  FSETP.NEU.AND P0, PT, |R2|, +INF , PT ;  /* 0x7f8000000200780b */ /* 0x000fda0003f0d200 */
[----:B------:R-:W-:Y:S01]  /*2470*/  @!P0 FMUL R13, RZ, R2 ;  /* 0x00000002ff0d8220 */ /* 0x000fe20000400000 */
[----:B------:R-:W-:Y:S01]  /*2480*/  @!P0 MOV R15, RZ ;  /* 0x000000ff000f8202 */ /* 0x000fe20000000f00 */
[----:B------:R-:W-:Y:S06]  /*2490*/  @!P0 BRA `(.L_x_81) ;  /* 0x0000000400688947 */ /* 0x000fec0003800000 */
[----:B------:R-:W-:Y:S01]  /*24a0*/  IMAD.SHL.U32 R0, R2, 0x100, RZ ;  /* 0x0000010002007824 */ /* 0x000fe200078e00ff */
[----:B------:R-:W0:Y:S01]  /*24b0*/  LDCU.64 UR8, c[0x4][URZ] ;  /* 0x01000000ff0877ac */ /* 0x000e220008000a00 */
[----:B------:R-:W-:Y:S02]  /*24c0*/  IMAD.MOV.U32 R15, RZ, RZ, RZ ;  /* 0x000000ffff0f7224 */ /* 0x000fe400078e00ff */
[----:B------:R-:W-:Y:S01]  /*24d0*/  IMAD.MOV.U32 R16, RZ, RZ, RZ ;  /* 0x000000ffff107224 */ /* 0x000fe200078e00ff */
[----:B------:R-:W-:Y:S01]  /*24e0*/  LOP3.LUT R11, R0, 0x80000000, RZ, 0xfc, !PT ;  /* 0x80000000000b7812 */ /* 0x000fe200078efcff */
[----:B------:R-:W-:Y:S01]  /*24f0*/  UMOV UR5, URZ ;  /* 0x000000ff00057c82 */ /* 0x000fe20008000000 */
[----:B------:R-:W-:-:S05]  /*2500*/  UMOV UR4, URZ ;  /* 0x000000ff00047c82 */ /* 0x000fca0008000000 */
.L_x_82:
[----:B0-----:R-:W-:Y:S01]  /*2510*/  MOV R24, UR8 ;  /* 0x0000000800187c02 */ /* 0x001fe20008000f00 */
        /* <DEDUP_REMOVED lines=11> */
[C---:B------:R-:W-:Y:S02]  /*25d0*/  ISETP.EQ.AND P5, PT, R16.reuse, 0x14, PT ;  /* 0x000000141000780c */ /* 0x040fe40003fa2270 */
[----:B------:R-:W-:Y:S01]  /*25e0*/  IADD3 R16, PT, PT, R16, 0x4, RZ ;  /* 0x0000000410107810 */ /* 0x000fe20007ffe0ff */
[----:B--2---:R-:W-:-:S03]  /*25f0*/  IMAD.WIDE.U32 R12, R12, R11, RZ ;  /* 0x0000000b0c0c7225 */ /* 0x004fc600078e00ff */
[----:B------:R-:W-:-:S04]  /*2600*/  IADD3 R0, P6, PT, R12, R15, RZ ;  /* 0x0000000f0c007210 */ /* 0x000fc80007fde0ff */
[----:B------:R-:W-:Y:S01]  /*2610*/  IADD3.X R15, PT, PT, R13, UR5, RZ, P6, !PT ;  /* 0x000000050d0f7c10 */ /* 0x000fe2000b7fe4ff */
[--C-:B------:R-:W-:Y:S01]  /*2620*/  @P0 IMAD.MOV.U32 R17, RZ, RZ, R0.reuse ;  /* 0x000000ffff110224 */ /* 0x100fe200078e0000 */
[----:B------:R-:W-:Y:S01]  /*2630*/  @P2 MOV R19, R0 ;  /* 0x0000000000132202 */ /* 0x000fe20000000f00 */
[--C-:B------:R-:W-:Y:S02]  /*2640*/  @P1 IMAD.MOV.U32 R18, RZ, RZ, R0.reuse ;  /* 0x000000ffff121224 */ /* 0x100fe400078e0000 */
[--C-:B------:R-:W-:Y:S02]  /*2650*/  @P3 IMAD.MOV.U32 R20, RZ, RZ, R0.reuse ;  /* 0x000000ffff143224 */ /* 0x100fe400078e0000 */
        /* <DEDUP_REMOVED lines=22> */
[----:B------:R-:W-:Y:S01]  /*27c0*/  @P2 IMAD.MOV.U32 R0, RZ, RZ, R19 ;  /* 0x000000ffff002224 */ /* 0x000fe200078e0013 */
[----:B------:R-:W-:Y:S01]  /*27d0*/  @P1 MOV R11, R19 ;  /* 0x00000013000b1202 */ /* 0x000fe20000000f00 */
[--C-:B------:R-:W-:Y:S02]  /*27e0*/  @P1 IMAD.MOV.U32 R0, RZ, RZ, R20.reuse ;  /* 0x000000ffff001224 */ /* 0x100fe400078e0014 */
[----:B------:R-:W-:-:S02]  /*27f0*/  @P0 IMAD.MOV.U32 R11, RZ, RZ, R20 ;  /* 0x000000ffff0b0224 */ /* 0x000fc400078e0014 */
[----:B------:R-:W-:Y:S02]  /*2800*/  @P0 IMAD.MOV.U32 R0, RZ, RZ, R21 ;  /* 0x000000ffff000224 */ /* 0x000fe400078e0015 */
[----:B------:R-:W-:Y:S01]  /*2810*/  @P3 MOV R11, R21 ;  /* 0x00000015000b3202 */ /* 0x000fe20000000f00 */
[--C-:B------:R-:W-:Y:S02]  /*2820*/  @P3 IMAD.MOV.U32 R0, RZ, RZ, R22.reuse ;  /* 0x000000ffff003224 */ /* 0x100fe400078e0016 */
[----:B------:R-:W-:Y:S01]  /*2830*/  @P5 IMAD.MOV.U32 R11, RZ, RZ, R22 ;  /* 0x000000ffff0b5224 */ /* 0x000fe200078e0016 */
[----:B------:R-:W-:Y:S01]  /*2840*/  @P4 MOV R11, R15 ;  /* 0x0000000f000b4202 */ /* 0x000fe20000000f00 */
[----:B------:R-:W-:Y:S01]  /*2850*/  @P5 IMAD.MOV.U32 R0, RZ, RZ, R15 ;  /* 0x000000ffff005224 */ /* 0x000fe200078e000f */
[----:B------:R-:W-:Y:S06]  /*2860*/  @!P6 BRA `(.L_x_84) ;  /* 0x000000000028e947 */ /* 0x000fec0003800000 */
[----:B------:R-:W-:Y:S01]  /*2870*/  @P1 IMAD.MOV.U32 R17, RZ, RZ, R18 ;  /* 0x000000ffff111224 */ /* 0x000fe200078e0012 */
[----:B------:R-:W-:Y:S01]  /*2880*/  LOP3.LUT R12, R12, 0x1f, RZ, 0xc0, !PT ;  /* 0x0000001f0c0c7812 */ /* 0x000fe200078ec0ff */
[----:B------:R-:W-:Y:S01]  /*2890*/  @P0 IMAD.MOV.U32 R17, RZ, RZ, R19 ;  /* 0x000000ffff110224 */ /* 0x000fe200078e0013 */
[----:B------:R-:W-:Y:S01]  /*28a0*/  ISETP.EQ.AND P0, PT, R13, 0x8, PT ;  /* 0x000000080d00780c */ /* 0x000fe20003f02270 */
[----:B------:R-:W-:Y:S01]  /*28b0*/  @P3 IMAD.MOV.U32 R17, RZ, RZ, R20 ;  /* 0x000000ffff113224 */ /* 0x000fe200078e0014 */
[----:B------:R-:W-:Y:S01]  /*28c0*/  @P5 MOV R17, R21 ;  /* 0x0000001500115202 */ /* 0x000fe20000000f00 */
[----:B------:R-:W-:Y:S01]  /*28d0*/  @P4 IMAD.MOV.U32 R17, RZ, RZ, R22 ;  /* 0x000000ffff114224 */ /* 0x000fe200078e0016 */
[----:B------:R-:W-:-:S09]  /*28e0*/  SHF.L.W.U32.HI R0, R11, R12, R0 ;  /* 0x0000000c0b007219 */ /* 0x000fd20000010e00 */
[----:B------:R-:W-:-:S05]  /*28f0*/  @P0 IMAD.MOV.U32 R17, RZ, RZ, R15 ;  /* 0x000000ffff110224 */ /* 0x000fca00078e000f */
[----:B------:R-:W-:-:S07]  /*2900*/  SHF.L.W.U32.HI R11, R17, R12, R11 ;  /* 0x0000000c110b7219 */ /* 0x000fce0000010e0b */
.L_x_84:
[----:B------:R-:W-:Y:S05]  /*2910*/  BSYNC.RECONVERGENT B2 ;  /* 0x0000000000027941 */ /* 0x000fea0003800200 */
.L_x_83:
        /* <DEDUP_REMOVED lines=18> */
.L_x_81:
[----:B------:R-:W-:Y:S05]  /*2a40*/  BSYNC.RECONVERGENT B1 ;  /* 0x0000000000017941 */ /* 0x000fea0003800200 */
.L_x_80:
[----:B------:R-:W-:Y:S01]  /*2a50*/  FMUL R0, R13, R13 ;  /* 0x0000000d0d007220 */ /* 0x000fe20000400000 */
[C---:B------:R-:W-:Y:S01]  /*2a60*/  LOP3.LUT R2, R15.reuse, 0x1, RZ, 0xc0, !PT ;  /* 0x000000010f027812 */ /* 0x040fe200078ec0ff */
[----:B------:R-:W-:Y:S01]  /*2a70*/  BSSY.RECONVERGENT B1, `(.L_x_85) ;  /* 0x0000019000017945 */ /* 0x000fe20003800200 */
[----:B------:R-:W-:Y:S01]  /*2a80*/  LOP3.LUT P1, RZ, R15, 0x2, RZ, 0xc0, !PT ;  /* 0x000000020fff7812 */ /* 0x000fe2000782c0ff */
[----:B------:R-:W-:Y:S01]  /*2a90*/  FFMA R9, R0, R9, -0.0013887860113754868507 ;  /* 0xbab607ed00097423 */ /* 0x000fe20000000009 */
[----:B------:R-:W-:-:S04]  /*2aa0*/  ISETP.NE.U32.AND P0, PT, R2, 0x1, PT ;  /* 0x000000010200780c */ /* 0x000fc80003f05070 */
[----:B------:R-:W-:Y:S02]  /*2ab0*/  FSEL R11, R10, 0.0083327032625675201416, !P0 ;  /* 0x3c0885e40a0b7808 */ /* 0x000fe40004000000 */
[----:B------:R-:W-:Y:S02]  /*2ac0*/  FSEL R9, R9, -0.00019574658654164522886, !P0 ;  /* 0xb94d415309097808 */ /* 0x000fe40004000000 */
        /* <DEDUP_REMOVED lines=8> */
[----:B------:R-:W-:-:S05]  /*2b50*/  VIADD R0, R7, 0x1800000 ;  /* 0x0180000007007836 */ /* 0x000fca0000000000 */
[----:B------:R-:W-:-:S04]  /*2b60*/  LOP3.LUT R0, R0, 0x7f800000, RZ, 0xc0, !PT ;  /* 0x7f80000000007812 */ /* 0x000fc800078ec0ff */
[----:B------:R-:W-:-:S13]  /*2b70*/  ISETP.GT.U32.AND P0, PT, R0, 0x1ffffff, PT ;  /* 0x01ffffff0000780c */ /* 0x000fda0003f04070 */
[----:B------:R-:W-:Y:S05]  /*2b80*/  @P0 BRA `(.L_x_86) ;  /* 0x00000000000c0947 */ /* 0x000fea0003800000 */
[----:B------:R-:W-:-:S07]  /*2b90*/  MOV R8, 0x2bb0 ;  /* 0x00002bb000087802 */ /* 0x000fce0000000f00 */
[----:B------:R-:W-:Y:S05]  /*2ba0*/  CALL.REL.NOINC `($__internal_2_$__cuda_sm20_rcp_rn_f32_slowpath) ;  /* 0x0000000000587944 */ /* 0x000fea0003c00000 */
[----:B------:R-:W-:Y:S05]  /*2bb0*/  BRA `(.L_x_87) ;  /* 0x0000000000107947 */ /* 0x000fea0003800000 */
.L_x_86:
[----:B------:R-:W0:Y:S02]  /*2bc0*/  MUFU.RCP R0, R7 ;  /* 0x0000000700007308 */ /* 0x000e240000001000 */
[----:B0-----:R-:W-:-:S04]  /*2bd0*/  FFMA R2, R7, R0, -1 ;  /* 0xbf80000007027423 */ /* 0x001fc80000000000 */
[----:B------:R-:W-:-:S04]  /*2be0*/  FADD.FTZ R7, -R2, -RZ ;  /* 0x800000ff02077221 */ /* 0x000fc80000010100 */
[----:B------:R-:W-:-:S07]  /*2bf0*/  FFMA R0, R0, R7, R0 ;  /* 0x0000000700007223 */ /* 0x000fce0000000000 */
.L_x_87:
[----:B------:R-:W-:Y:S05]  /*2c00*/  BSYNC.RECONVERGENT B1 ;  /* 0x0000000000017941 */ /* 0x000fea0003800200 */
.L_x_85:
[----:B------:R-:W-:-:S07]  /*2c10*/  FFMA R0, R0, R14, R3 ;  /* 0x0000000e00007223 */ /* 0x000fce0000000003 */
.L_x_47:
[----:B------:R-:W-:Y:S05]  /*2c20*/  BSYNC.RECONVERGENT B0 ;  /* 0x0000000000007941 */ /* 0x000fea0003800200 */
.L_x_46:
[----:B------:R-:W0:Y:S08]  /*2c30*/  LDC.64 R2, c[0x0][0x390] ;  /* 0x0000e400ff027b82 */ /* 0x000e300000000a00 */
[----:B------:R-:W1:Y:S08]  /*2c40*/  LDC R7, c[0x0][0x3b8] ;  /* 0x0000ee00ff077b82 */ /* 0x000e700000000800 */
[----:B------:R-:W2:Y:S01]  /*2c50*/  LDC.64 R8, c[0x0][0x380] ;  /* 0x0000e000ff087b82 */ /* 0x000ea20000000a00 */
[----:B0-----:R-:W-:-:S06]  /*2c60*/  IMAD.WIDE R2, R6, 0x4, R2 ;  /* 0x0000000406027825 */ /* 0x001fcc00078e0202 */
[----:B------:R-:W3:Y:S01]  /*2c70*/  LDG.E R3, desc[UR6][R2.64] ;  /* 0x0000000602037981 */ /* 0x000ee2000c1e1900 */
[----:B-----5:R-:W-:Y:S01]  /*2c80*/  FMUL R10, R5, R5 ;  /* 0x00000005050a7220 */ /* 0x020fe20000400000 */
[----:B-1----:R-:W-:Y:S01]  /*2c90*/  FMUL R5, R7, R7 ;  /* 0x0000000707057220 */ /* 0x002fe20000400000 */
[----:B------:R-:W-:-:S03]  /*2ca0*/  FADD R4, R4, R4 ;  /* 0x0000000404047221 */ /* 0x000fc60000000000 */
[----:B------:R-:W-:-:S04]  /*2cb0*/  FMUL R5, R5, R10 ;  /* 0x0000000a05057220 */ /* 0x000fc80000400000 */
[----:B------:R-:W-:Y:S01]  /*2cc0*/  FFMA R0, R5, R0, R4 ;  /* 0x0000000005007223 */ /* 0x000fe20000000004 */
[----:B--2---:R-:W-:-:S04]  /*2cd0*/  IMAD.WIDE R6, R6, 0x4, R8 ;  /* 0x0000000406067825 */ /* 0x004fc800078e0208 */
[----:B---3--:R-:W-:-:S05]  /*2ce0*/  FADD R5, R0, -R3 ;  /* 0x8000000300057221 */ /* 0x008fca0000000000 */
[----:B------:R-:W-:Y:S01]  /*2cf0*/  STG.E desc[UR6][R6.64], R5 ;  /* 0x0000000506007986 */ /* 0x000fe2000c101906 */
[----:B------:R-:W-:Y:S05]  /*2d00*/  EXIT ;  /* 0x000000000000794d */ /* 0x000fea0003800000 */
        .weak           $__internal_2_$__cuda_sm20_rcp_rn_f32_slowpath
        .type           $__internal_2_$__cuda_sm20_rcp_rn_f32_slowpath,@function
        .size           $__internal_2_$__cuda_sm20_rcp_rn_f32_slowpath,($__internal_3_$__cuda_sm3x_div_rn_noftz_f32_slowpath - $__internal_2_$__cuda_sm20_rcp_rn_f32_slowpath)
$__internal_2_$__cuda_sm20_rcp_rn_f32_slowpath:
[----:B------:R-:W-:Y:S01]  /*2d10*/  IMAD.SHL.U32 R0, R7, 0x2, RZ ;  /* 0x0000000207007824 */ /* 0x000fe200078e00ff */
[----:B------:R-:W-:Y:S04]  /*2d20*/  BSSY.RECONVERGENT B2, `(.L_x_88) ;  /* 0x0000030000027945 */ /* 0x000fe80003800200 */
[----:B------:R-:W-:-:S04]  /*2d30*/  SHF.R.U32.HI R0, RZ, 0x18, R0 ;  /* 0x00000018ff007819 */ /* 0x000fc80000011600 */
[----:B------:R-:W-:-:S13]  /*2d40*/  ISETP.NE.U32.AND P0, PT, R0, RZ, PT ;  /* 0x000000ff0000720c */ /* 0x000fda0003f05070 */
[----:B------:R-:W-:Y:S05]  /*2d50*/  @P0 BRA `(.L_x_89) ;  /* 0x0000000000280947 */ /* 0x000fea0003800000 */
[----:B------:R-:W-:-:S04]  /*2d60*/  SHF.L.U32 R0, R7, 0x1, RZ ;  /* 0x0000000107007819 */ /* 0x000fc800000006ff */
[----:B------:R-:W-:-:S13]  /*2d70*/  ISETP.NE.AND P0, PT, R0, RZ, PT ;  /* 0x000000ff0000720c */ /* 0x000fda0003f05270 */
[----:B------:R-:W-:Y:S01]  /*2d80*/  @P0 FFMA R11, R7, 1.84467440737095516160e+19, RZ ;  /* 0x5f800000070b0823 */ /* 0x000fe200000000ff */
[----:B------:R-:W-:Y:S08]  /*2d90*/  @!P0 MUFU.RCP R9, R7 ;  /* 0x0000000700098308 */ /* 0x000ff00000001000 */
[----:B------:R-:W0:Y:S02]  /*2da0*/  @P0 MUFU.RCP R0, R11 ;  /* 0x0000000b00000308 */ /* 0x000e240000001000 */
[----:B0-----:R-:W-:-:S04]  /*2db0*/  @P0 FFMA R12, R11, R0, -1 ;  /* 0xbf8000000b0c0423 */ /* 0x001fc80000000000 */
[----:B------:R-:W-:-:S04]  /*2dc0*/  @P0 FADD.FTZ R23, -R12, -RZ ;  /* 0x800000ff0c170221 */ /* 0x000fc80000010100 */
[----:B------:R-:W-:-:S04]  /*2dd0*/  @P0 FFMA R0, R0, R23, R0 ;  /* 0x0000001700000223 */ /* 0x000fc80000000000 */
[----:B------:R-:W-:Y:S01]  /*2de0*/  @P0 FFMA R9, R0, 1.84467440737095516160e+19, RZ ;  /* 0x5f80000000090823 */ /* 0x000fe200000000ff */
[----:B------:R-:W-:Y:S06]  /*2df0*/  BRA `(.L_x_90) ;  /* 0x0000000000887947 */ /* 0x000fec0003800000 */
.L_x_89:
[----:B------:R-:W-:-:S05]  /*2e00*/  VIADD R25, R0, 0xffffff03 ;  /* 0xffffff0300197836 */ /* 0x000fca0000000000 */
[----:B------:R-:W-:-:S13]  /*2e10*/  ISETP.GT.U32.AND P0, PT, R25, 0x1, PT ;  /* 0x000000011900780c */ /* 0x000fda0003f04070 */
[----:B------:R-:W-:Y:S05]  /*2e20*/  @P0 BRA `(.L_x_91) ;  /* 0x0000000000780947 */ /* 0x000fea0003800000 */
[----:B------:R-:W-:Y:S01]  /*2e30*/  LOP3.LUT R9, R7, 0x7fffff, RZ, 0xc0, !PT ;  /* 0x007fffff07097812 */ /* 0x000fe200078ec0ff */
[----:B------:R-:W-:Y:S02]  /*2e40*/  IMAD.MOV.U32 R24, RZ, RZ, 0x3 ;  /* 0x00000003ff187424 */ /* 0x000fe400078e00ff */
[----:B------:R-:W-:Y:S01]  /*2e50*/  VIADD R0, R0, 0xffffff04 ;  /* 0xffffff0400007836 */ /* 0x000fe20000000000 */
[----:B------:R-:W-:Y:S02]  /*2e60*/  LOP3.LUT R9, R9, 0x3f800000, RZ, 0xfc, !PT ;  /* 0x3f80000009097812 */ /* 0x000fe400078efcff */
[----:B------:R-:W-:Y:S02]  /*2e70*/  SHF.L.U32 R24, R24, R25, RZ ;  /* 0x0000001918187219 */ /* 0x000fe400000006ff */
[----:B------:R-:W0:Y:S02]  /*2e80*/  MUFU.RCP R12, R9 ;  /* 0x00000009000c7308 */ /* 0x000e240000001000 */
[----:B0-----:R-:W-:-:S04]  /*2e90*/  FFMA R11, R9, R12, -1 ;  /* 0xbf800000090b7423 */ /* 0x001fc8000000000c */
[----:B------:R-:W-:-:S04]  /*2ea0*/  FADD.FTZ R11, -R11, -RZ ;  /* 0x800000ff0b0b7221 */ /* 0x000fc80000010100 */
[CCC-:B------:R-:W-:Y:S01]  /*2eb0*/  FFMA.RM R16, R12.reuse, R11.reuse, R12.reuse ;  /* 0x0000000b0c107223 */ /* 0x1c0fe2000000400c */
[----:B------:R-:W-:-:S04]  /*2ec0*/  FFMA.RP R23, R12, R11, R12 ;  /* 0x0000000b0c177223 */ /* 0x000fc8000000800c */
[C---:B------:R-:W-:Y:S02]  /*2ed0*/  LOP3.LUT R11, R16.reuse, 0x7fffff, RZ, 0xc0, !PT ;  /* 0x007fffff100b7812 */ /* 0x040fe400078ec0ff */
[----:B------:R-:W-:Y:S02]  /*2ee0*/  FSETP.NEU.FTZ.AND P0, PT, R16, R23, PT ;  /* 0x000000171000720b */ /* 0x000fe40003f1d000 */
[----:B------:R-:W-:Y:S02]  /*2ef0*/  LOP3.LUT R11, R11, 0x800000, RZ, 0xfc, !PT ;  /* 0x008000000b0b7812 */ /* 0x000fe400078efcff */
[----:B------:R-:W-:Y:S02]  /*2f00*/  SEL R12, RZ, 0xffffffff, !P0 ;  /* 0xffffffffff0c7807 */ /* 0x000fe40004000000 */
[----:B------:R-:W-:Y:S02]  /*2f10*/  LOP3.LUT R24, R24, R11, RZ, 0xc0, !PT ;  /* 0x0000000b18187212 */ /* 0x000fe400078ec0ff */
[----:B------:R-:W-:Y:S01]  /*2f20*/  SHF.R.U32.HI R0, RZ, R0, R11 ;  /* 0x00000000ff007219 */ /* 0x000fe2000001160b */
[----:B------:R-:W-:Y:S01]  /*2f30*/  IMAD.MOV R12, RZ, RZ, -R12 ;  /* 0x000000ffff0c7224 */ /* 0x000fe200078e0a0c */
[----:B------:R-:W-:-:S04]  /*2f40*/  SHF.R.U32.HI R24, RZ, R25, R24 ;  /* 0x00000019ff187219 */ /* 0x000fc80000011618 */
[----:B------:R-:W-:Y:S02]  /*2f50*/  LOP3.LUT P1, RZ, R12, R25, R11, 0xf8, !PT ;  /* 0x000000190cff7212 */ /* 0x000fe4000782f80b */
[C---:B------:R-:W-:Y:S02]  /*2f60*/  LOP3.LUT P0, RZ, R24.reuse, 0x1, RZ, 0xc0, !PT ;  /* 0x0000000118ff7812 */ /* 0x040fe4000780c0ff */
[----:B------:R-:W-:-:S04]  /*2f70*/  LOP3.LUT P2, RZ, R24, 0x2, RZ, 0xc0, !PT ;  /* 0x0000000218ff7812 */ /* 0x000fc8000784c0ff */
[----:B------:R-:W-:Y:S02]  /*2f80*/  PLOP3.LUT P0, PT, P0, P1, P2, 0xe0, 0x0 ;  /* 0x000000000000781c */ /* 0x000fe40000703c20 */
[----:B------:R-:W-:Y:S02]  /*2f90*/  LOP3.LUT P1, RZ, R7, 0x7fffff, RZ, 0xc0, !PT ;  /* 0x007fffff07ff7812 */ /* 0x000fe4000782c0ff */
[----:B------:R-:W-:-:S04]  /*2fa0*/  SEL R9, RZ, 0x1, !P0 ;  /* 0x00000001ff097807 */ /* 0x000fc80004000000 */
[----:B------:R-:W-:-:S04]  /*2fb0*/  IADD3 R9, PT, PT, -R9, RZ, RZ ;  /* 0x000000ff09097210 */ /* 0x000fc80007ffe1ff */
[----:B------:R-:W-:-:S13]  /*2fc0*/  ISETP.GE.AND P0, PT, R9, RZ, PT ;  /* 0x000000ff0900720c */ /* 0x000fda0003f06270 */
[----:B------:R-:W-:-:S04]  /*2fd0*/  @!P0 VIADD R0, R0, 0x1 ;  /* 0x0000000100008836 */ /* 0x000fc80000000000 */
[----:B------:R-:W-:-:S05]  /*2fe0*/  @!P1 IMAD.SHL.U32 R0, R0, 0x2, RZ ;  /* 0x0000000200009824 */ /* 0x000fca00078e00ff */
[----:B------:R-:W-:Y:S01]  /*2ff0*/  LOP3.LUT R9, R0, 0x80000000, R7, 0xf8, !PT ;  /* 0x8000000000097812 */ /* 0x000fe200078ef807 */
[----:B------:R-:W-:Y:S06]  /*3000*/  BRA `(.L_x_90) ;  /* 0x0000000000047947 */ /* 0x000fec0003800000 */
.L_x_91:
[----:B------:R0:W1:Y:S02]  /*3010*/  MUFU.RCP R9, R7 ;  /* 0x0000000700097308 */ /* 0x0000640000001000 */
.L_x_90:
[----:B------:R-:W-:Y:S05]  /*3020*/  BSYNC.RECONVERGENT B2 ;  /* 0x0000000000027941 */ /* 0x000fea0003800200 */
.L_x_88:
[----:B-1----:R-:W-:Y:S01]  /*3030*/  MOV R0, R9 ;  /* 0x0000000900007202 */ /* 0x002fe20000000f00 */
[----:B------:R-:W-:-:S04]  /*3040*/  IMAD.MOV.U32 R9, RZ, RZ, 0x0 ;  /* 0x00000000ff097424 */ /* 0x000fc800078e00ff */
[----:B0-----:R-:W-:Y:S05]  /*3050*/  RET.REL.NODEC R8 `(_Z5solvePfS_S_S_fffffffiii) ;  /* 0xffffffcc08e87950 */ /* 0x001fea0003c3ffff */
        .weak           $__internal_3_$__cuda_sm3x_div_rn_noftz_f32_slowpath
        .type           $__internal_3_$__cuda_sm3x_div_rn_noftz_f32_slowpath,@function
        .size           $__internal_3_$__cuda_sm3x_div_rn_noftz_f32_slowpath,(.L_x_118 - $__internal_3_$__cuda_sm3x_div_rn_noftz_f32_slowpath)
$__internal_3_$__cuda_sm3x_div_rn_noftz_f32_slowpath:
[----:B------:R-:W-:Y:S01]  /*3060*/  SHF.R.U32.HI R12, RZ, 0x17, R3 ;  /* 0x00000017ff0c7819 */ /* 0x000fe20000011603 */
[----:B------:R-:W-:Y:S01]  /*3070*/  BSSY.RECONVERGENT B2, `(.L_x_92) ;  /* 0x0000062000027945 */ /* 0x000fe20003800200 */
[----:B------:R-:W-:Y:S02]  /*3080*/  SHF.R.U32.HI R23, RZ, 0x17, R0 ;  /* 0x00000017ff177819 */ /* 0x000fe40000011600 */
[----:B------:R-:W-:Y:S02]  /*3090*/  LOP3.LUT R12, R12, 0xff, RZ, 0xc0, !PT ;  /* 0x000000ff0c0c7812 */ /* 0x000fe400078ec0ff */
[----:B------:R-:W-:-:S03]  /*30a0*/  LOP3.LUT R23, R23, 0xff, RZ, 0xc0, !PT ;  /* 0x000000ff17177812 */ /* 0x000fc600078ec0ff */
[----:B------:R-:W-:Y:S02]  /*30b0*/  VIADD R24, R12, 0xffffffff ;  /* 0xffffffff0c187836 */ /* 0x000fe40000000000 */
[----:B------:R-:W-:-:S03]  /*30c0*/  VIADD R25, R23, 0xffffffff ;  /* 0xffffffff17197836 */ /* 0x000fc60000000000 */
[----:B------:R-:W-:-:S04]  /*30d0*/  ISETP.GT.U32.AND P0, PT, R24, 0xfd, PT ;  /* 0x000000fd1800780c */ /* 0x000fc80003f04070 */
[----:B------:R-:W-:-:S13]  /*30e0*/  ISETP.GT.U32.OR P0, PT, R25, 0xfd, P0 ;  /* 0x000000fd1900780c */ /* 0x000fda0000704470 */
[----:B------:R-:W-:Y:S01]  /*30f0*/  @!P0 MOV R11, RZ ;  /* 0x000000ff000b8202 */ /* 0x000fe20000000f00 */
[----:B------:R-:W-:Y:S06]  /*3100*/  @!P0 BRA `(.L_x_93) ;  /* 0x00000000005c8947 */ /* 0x000fec0003800000 */
[----:B------:R-:W-:Y:S02]  /*3110*/  FSETP.GTU.FTZ.AND P0, PT, |R0|, +INF , PT ;  /* 0x7f8000000000780b */ /* 0x000fe40003f1c200 */
[----:B------:R-:W-:-:S04]  /*3120*/  FSETP.GTU.FTZ.AND P1, PT, |R3|, +INF , PT ;  /* 0x7f8000000300780b */ /* 0x000fc80003f3c200 */
[----:B------:R-:W-:-:S13]  /*3130*/  PLOP3.LUT P0, PT, P0, P1, PT, 0xf8, 0x8f ;  /* 0x00000000008f781c */ /* 0x000fda0000703f70 */
[----:B------:R-:W-:Y:S05]  /*3140*/  @P0 BRA `(.L_x_94) ;  /* 0x00000004004c0947 */ /* 0x000fea0003800000 */
[----:B------:R-:W-:-:S13]  /*3150*/  LOP3.LUT P0, RZ, R3, 0x7fffffff, R0, 0xc8, !PT ;  /* 0x7fffffff03ff7812 */ /* 0x000fda000780c800 */
[----:B------:R-:W-:Y:S05]  /*3160*/  @!P0 BRA `(.L_x_95) ;  /* 0x00000004003c8947 */ /* 0x000fea0003800000 */
[C---:B------:R-:W-:Y:S02]  /*3170*/  FSETP.NEU.FTZ.AND P0, PT, |R0|.reuse, +INF , PT ;  /* 0x7f8000000000780b */ /* 0x040fe40003f1d200 */
[----:B------:R-:W-:Y:S02]  /*3180*/  FSETP.NEU.FTZ.AND P2, PT, |R3|, +INF , PT ;  /* 0x7f8000000300780b */ /* 0x000fe40003f5d200 */
[----:B------:R-:W-:-:S11]  /*3190*/  FSETP.NEU.FTZ.AND P1, PT, |R0|, +INF , PT ;  /* 0x7f8000000000780b */ /* 0x000fd60003f3d200 */
[----:B------:R-:W-:Y:S05]  /*31a0*/  @!P2 BRA !P0, `(.L_x_95) ;  /* 0x00000004002ca947 */ /* 0x000fea0004000000 */
[----:B------:R-:W-:-:S04]  /*31b0*/  LOP3.LUT P0, RZ, R0, 0x7fffffff, RZ, 0xc0, !PT ;  /* 0x7fffffff00ff7812 */ /* 0x000fc8000780c0ff */
[----:B------:R-:W-:-:S13]  /*31c0*/  PLOP3.LUT P0, PT, P2, P0, PT, 0x2f, 0xf2 ;  /* 0x0000000000f2781c */ /* 0x000fda0001700577 */
[----:B------:R-:W-:Y:S05]  /*31d0*/  @P0 BRA `(.L_x_96) ;  /* 0x0000000400180947 */ /* 0x000fea0003800000 */
[----:B------:R-:W-:-:S04]  /*31e0*/  LOP3.LUT P0, RZ, R3, 0x7fffffff, RZ, 0xc0, !PT ;  /* 0x7fffffff03ff7812 */ /* 0x000fc8000780c0ff */
[----:B------:R-:W-:-:S13]  /*31f0*/  PLOP3.LUT P0, PT, P1, P0, PT, 0x2f, 0xf2 ;  /* 0x0000000000f2781c */ /* 0x000fda0000f00577 */
[----:B------:R-:W-:Y:S05]  /*3200*/  @P0 BRA `(.L_x_97) ;  /* 0x0000000400000947 */ /* 0x000fea0003800000 */
[----:B------:R-:W-:Y:S02]  /*3210*/  ISETP.GE.AND P0, PT, R25, RZ, PT ;  /* 0x000000ff1900720c */ /* 0x000fe40003f06270 */
[----:B------:R-:W-:-:S11]  /*3220*/  ISETP.GE.AND P1, PT, R24, RZ, PT ;  /* 0x000000ff1800720c */ /* 0x000fd60003f26270 */
[----:B------:R-:W-:Y:S02]  /*3230*/  @P0 IMAD.MOV.U32 R11, RZ, RZ, RZ ;  /* 0x000000ffff0b0224 */ /* 0x000fe400078e00ff */
[----:B------:R-:W-:Y:S01]  /*3240*/  @!P0 FFMA R0, R0, 1.84467440737095516160e+19, RZ ;  /* 0x5f80000000008823 */ /* 0x000fe200000000ff */
[----:B------:R-:W-:Y:S02]  /*3250*/  @!P0 IMAD.MOV.U32 R11, RZ, RZ, -0x40 ;  /* 0xffffffc0ff0b8424 */ /* 0x000fe400078e00ff */
[----:B------:R-:W-:Y:S02]  /*3260*/  @!P1 FFMA R3, R3, 1.84467440737095516160e+19, RZ ;  /* 0x5f80000003039823 */ /* 0x000fe400000000ff */
[----:B------:R-:W-:-:S07]  /*3270*/  @!P1 VIADD R11, R11, 0x40 ;  /* 0x000000400b0b9836 */ /* 0x000fce0000000000 */
.L_x_93:
[----:B------:R-:W-:Y:S01]  /*3280*/  LEA R24, R12, 0xc0800000, 0x17 ;  /* 0xc08000000c187811 */ /* 0x000fe200078eb8ff */
[----:B------:R-:W-:Y:S01]  /*3290*/  VIADD R25, R23, 0xffffff81 ;  /* 0xffffff8117197836 */ /* 0x000fe20000000000 */
[----:B------:R-:W-:Y:S02]  /*32a0*/  BSSY.RECONVERGENT B3, `(.L_x_98) ;  /* 0x0000035000037945 */ /* 0x000fe40003800200 */
[----:B------:R-:W-:Y:S01]  /*32b0*/  IADD3 R24, PT, PT, -R24, R3, RZ ;  /* 0x0000000318187210 */ /* 0x000fe20007ffe1ff */
[C---:B------:R-:W-:Y:S01]  /*32c0*/  IMAD R0, R25.reuse, -0x800000, R0 ;  /* 0xff80000019007824 */ /* 0x040fe200078e0200 */
[----:B------:R-:W-:Y:S02]  /*32d0*/  IADD3 R12, PT, PT, R25, 0x7f, -R12 ;  /* 0x0000007f190c7810 */ /* 0x000fe40007ffe80c */
[----:B------:R-:W0:Y:S01]  /*32e0*/  MUFU.RCP R3, R24 ;  /* 0x0000001800037308 */ /* 0x000e220000001000 */
[----:B------:R-:W-:Y:S02]  /*32f0*/  FADD.FTZ R23, -R24, -RZ ;  /* 0x800000ff18177221 */ /* 0x000fe40000010100 */
[----:B------:R-:W-:-:S02]  /*3300*/  IMAD.IADD R11, R12, 0x1, R11 ;  /* 0x000000010c0b7824 */ /* 0x000fc400078e020b */
[----:B0-----:R-:W-:-:S04]  /*3310*/  FFMA R26, R3, R23, 1 ;  /* 0x3f800000031a7423 */ /* 0x001fc80000000017 */
[----:B------:R-:W-:-:S04]  /*3320*/  FFMA R3, R3, R26, R3 ;  /* 0x0000001a03037223 */ /* 0x000fc80000000003 */
[----:B------:R-:W-:-:S04]  /*3330*/  FFMA R26, R0, R3, RZ ;  /* 0x00000003001a7223 */ /* 0x000fc800000000ff */
[----:B------:R-:W-:-:S04]  /*3340*/  FFMA R12, R23, R26, R0 ;  /* 0x0000001a170c7223 */ /* 0x000fc80000000000 */
[----:B------:R-:W-:-:S04]  /*3350*/  FFMA R12, R3, R12, R26 ;  /* 0x0000000c030c7223 */ /* 0x000fc8000000001a */
[----:B------:R-:W-:-:S04]  /*3360*/  FFMA R25, R23, R12, R0 ;  /* 0x0000000c17197223 */ /* 0x000fc80000000000 */
[----:B------:R-:W-:-:S05]  /*3370*/  FFMA R0, R3, R25, R12 ;  /* 0x0000001903007223 */ /* 0x000fca000000000c */
[----:B------:R-:W-:-:S04]  /*3380*/  SHF.R.U32.HI R24, RZ, 0x17, R0 ;  /* 0x00000017ff187819 */ /* 0x000fc80000011600 */
[----:B------:R-:W-:-:S05]  /*3390*/  LOP3.LUT R24, R24, 0xff, RZ, 0xc0, !PT ;  /* 0x000000ff18187812 */ /* 0x000fca00078ec0ff */
[----:B------:R-:W-:-:S05]  /*33a0*/  IMAD.IADD R23, R24, 0x1, R11 ;  /* 0x0000000118177824 */ /* 0x000fca00078e020b */
[----:B------:R-:W-:-:S04]  /*33b0*/  IADD3 R24, PT, PT, R23, -0x1, RZ ;  /* 0xffffffff17187810 */ /* 0x000fc80007ffe0ff */
[----:B------:R-:W-:-:S13]  /*33c0*/  ISETP.GE.U32.AND P0, PT, R24, 0xfe, PT ;  /* 0x000000fe1800780c */ /* 0x000fda0003f06070 */
[----:B------:R-:W-:Y:S05]  /*33d0*/  @!P0 BRA `(.L_x_99) ;  /* 0x0000000000808947 */ /* 0x000fea0003800000 */
[----:B------:R-:W-:-:S13]  /*33e0*/  ISETP.GT.AND P0, PT, R23, 0xfe, PT ;  /* 0x000000fe1700780c */ /* 0x000fda0003f04270 */
[----:B------:R-:W-:Y:S05]  /*33f0*/  @P0 BRA `(.L_x_100) ;  /* 0x00000000006c0947 */ /* 0x000fea0003800000 */
[----:B------:R-:W-:-:S13]  /*3400*/  ISETP.GE.AND P0, PT, R23, 0x1, PT ;  /* 0x000000011700780c */ /* 0x000fda0003f06270 */
[----:B------:R-:W-:Y:S05]  /*3410*/  @P0 BRA `(.L_x_101) ;  /* 0x0000000000740947 */ /* 0x000fea0003800000 */
[----:B------:R-:W-:Y:S02]  /*3420*/  ISETP.GE.AND P0, PT, R23, -0x18, PT ;  /* 0xffffffe81700780c */ /* 0x000fe40003f06270 */
[----:B------:R-:W-:-:S11]  /*3430*/  LOP3.LUT R0, R0, 0x80000000, RZ, 0xc0, !PT ;  /* 0x8000000000007812 */ /* 0x000fd600078ec0ff */
[----:B------:R-:W-:Y:S05]  /*3440*/  @!P0 BRA `(.L_x_101) ;  /* 0x0000000000688947 */ /* 0x000fea0003800000 */
[CCC-:B------:R-:W-:Y:S01]  /*3450*/  FFMA.RP R11, R3.reuse, R25.reuse, R12.reuse ;  /* 0x00000019030b7223 */ /* 0x1c0fe2000000800c */
[CCC-:B------:R-:W-:Y:S01]  /*3460*/  FFMA.RM R24, R3.reuse, R25.reuse, R12.reuse ;  /* 0x0000001903187223 */ /* 0x1c0fe2000000400c */
[----:B------:R-:W-:Y:S01]  /*3470*/  FFMA.RZ R3, R3, R25, R12 ;  /* 0x0000001903037223 */ /* 0x000fe2000000c00c */
[C---:B------:R-:W-:Y:S02]  /*3480*/  ISETP.NE.AND P2, PT, R23.reuse, RZ, PT ;  /* 0x000000ff1700720c */ /* 0x040fe40003f45270 */
[----:B------:R-:W-:Y:S02]  /*3490*/  ISETP.NE.AND P1, PT, R23, RZ, PT ;  /* 0x000000ff1700720c */ /* 0x000fe40003f25270 */
[----:B------:R-:W-:Y:S02]  /*34a0*/  LOP3.LUT R3, R3, 0x7fffff, RZ, 0xc0, !PT ;  /* 0x007fffff03037812 */ /* 0x000fe400078ec0ff */
[----:B------:R-:W-:Y:S01]  /*34b0*/  FSETP.NEU.FTZ.AND P0, PT, R11, R24, PT ;  /* 0x000000180b00720b */ /* 0x000fe20003f1d000 */
[----:B------:R-:W-:Y:S01]  /*34c0*/  VIADD R11, R23, 0x20 ;  /* 0x00000020170b7836 */ /* 0x000fe20000000000 */
[----:B------:R-:W-:Y:S01]  /*34d0*/  LOP3.LUT R12, R3, 0x800000, RZ, 0xfc, !PT ;  /* 0x00800000030c7812 */ /* 0x000fe200078efcff */
[----:B------:R-:W-:-:S03]  /*34e0*/  IMAD.MOV R23, RZ, RZ, -R23 ;  /* 0x000000ffff177224 */ /* 0x000fc600078e0a17 */
[----:B------:R-:W-:Y:S02]  /*34f0*/  SHF.L.U32 R11, R12, R11, RZ ;  /* 0x0000000b0c0b7219 */ /* 0x000fe400000006ff */
[----:B------:R-:W-:Y:S02]  /*3500*/  SEL R23, R23, RZ, P2 ;  /* 0x000000ff17177207 */ /* 0x000fe40001000000 */
[----:B------:R-:W-:Y:S02]  /*3510*/  ISETP.NE.AND P1, PT, R11, RZ, P1 ;  /* 0x000000ff0b00720c */ /* 0x000fe40000f25270 */
[----:B------:R-:W-:Y:S02]  /*3520*/  SHF.R.U32.HI R12, RZ, R23, R12 ;  /* 0x00000017ff0c7219 */ /* 0x000fe4000001160c */
[----:B------:R-:W-:Y:S02]  /*3530*/  PLOP3.LUT P0, PT, P0, P1, PT, 0xf8, 0x8f ;  /* 0x00000000008f781c */ /* 0x000fe40000703f70 */
[----:B------:R-:W-:-:S02]  /*3540*/  SHF.R.U32.HI R3, RZ, 0x1, R12 ;  /* 0x00000001ff037819 */ /* 0x000fc4000001160c */
[----:B------:R-:W-:-:S04]  /*3550*/  SEL R24, RZ, 0x1, !P0 ;  /* 0x00000001ff187807 */ /* 0x000fc80004000000 */
[----:B------:R-:W-:-:S04]  /*3560*/  LOP3.LUT R11, R24, 0x1, R3, 0xf8, !PT ;  /* 0x00000001180b7812 */ /* 0x000fc800078ef803 */
[----:B------:R-:W-:-:S05]  /*3570*/  LOP3.LUT R12, R11, R12, RZ, 0xc0, !PT ;  /* 0x0000000c0b0c7212 */ /* 0x000fca00078ec0ff */
[----:B------:R-:W-:-:S05]  /*3580*/  IMAD.IADD R3, R3, 0x1, R12 ;  /* 0x0000000103037824 */ /* 0x000fca00078e020c */
[----:B------:R-:W-:Y:S01]  /*3590*/  LOP3.LUT R0, R3, R0, RZ, 0xfc, !PT ;  /* 0x0000000003007212 */ /* 0x000fe200078efcff */
[----:B------:R-:W-:Y:S06]  /*35a0*/  BRA `(.L_x_101) ;  /* 0x0000000000107947 */ /* 0x000fec0003800000 */
.L_x_100:
[----:B------:R-:W-:-:S04]  /*35b0*/  LOP3.LUT R0, R0, 0x80000000, RZ, 0xc0, !PT ;  /* 0x8000000000007812 */ /* 0x000fc800078ec0ff */
[----:B------:R-:W-:Y:S01]  /*35c0*/  LOP3.LUT R0, R0, 0x7f800000, RZ, 0xfc, !PT ;  /* 0x7f80000000007812 */ /* 0x000fe200078efcff */
[----:B------:R-:W-:Y:S06]  /*35d0*/  BRA `(.L_x_101) ;  /* 0x0000000000047947 */ /* 0x000fec0003800000 */
.L_x_99:
[----:B------:R-:W-:-:S07]  /*35e0*/  LEA R0, R11, R0, 0x17 ;  /* 0x000000000b007211 */ /* 0x000fce00078eb8ff */
.L_x_101:
[----:B------:R-:W-:Y:S05]  /*35f0*/  BSYNC.RECONVERGENT B3 ;  /* 0x0000000000037941 */ /* 0x000fea0003800200 */
.L_x_98:
[----:B------:R-:W-:Y:S05]  /*3600*/  BRA `(.L_x_102) ;  /* 0x0000000000207947 */ /* 0x000fea0003800000 */
.L_x_97:
[----:B------:R-:W-:-:S04]  /*3610*/  LOP3.LUT R0, R3, 0x80000000, R0, 0x48, !PT ;  /* 0x8000000003007812 */ /* 0x000fc800078e4800 */
[----:B------:R-:W-:Y:S01]  /*3620*/  LOP3.LUT R0, R0, 0x7f800000, RZ, 0xfc, !PT ;  /* 0x7f80000000007812 */ /* 0x000fe200078efcff */
[----:B------:R-:W-:Y:S06]  /*3630*/  BRA `(.L_x_102) ;  /* 0x0000000000147947 */ /* 0x000fec0003800000 */
.L_x_96:
[----:B------:R-:W-:Y:S01]  /*3640*/  LOP3.LUT R0, R3, 0x80000000, R0, 0x48, !PT ;  /* 0x8000000003007812 */ /* 0x000fe200078e4800 */
[----:B------:R-:W-:Y:S06]  /*3650*/  BRA `(.L_x_102) ;  /* 0x00000000000c7947 */ /* 0x000fec0003800000 */
.L_x_95:
[----:B------:R-:W0:Y:S01]  /*3660*/  MUFU.RSQ R0, -QNAN ;  /* 0xffc0000000007908 */ /* 0x000e220000001400 */
[----:B------:R-:W-:Y:S05]  /*3670*/  BRA `(.L_x_102) ;  /* 0x0000000000047947 */ /* 0x000fea0003800000 */
.L_x_94:
[----:B------:R-:W-:-:S07]  /*3680*/  FADD.FTZ R0, R0, R3 ;  /* 0x0000000300007221 */ /* 0x000fce0000010000 */
.L_x_102:
[----:B------:R-:W-:Y:S05]  /*3690*/  BSYNC.RECONVERGENT B2 ;  /* 0x0000000000027941 */ /* 0x000fea0003800200 */
.L_x_92:
[----:B------:R-:W-:Y:S02]  /*36a0*/  IMAD.MOV.U32 R24, RZ, RZ, R8 ;  /* 0x000000ffff187224 */ /* 0x000fe400078e0008 */
[----:B------:R-:W-:-:S04]  /*36b0*/  IMAD.MOV.U32 R25, RZ, RZ, 0x0 ;  /* 0x00000000ff197424 */ /* 0x000fc800078e00ff */
[----:B0-----:R-:W-:Y:S05]  /*36c0*/  RET.REL.NODEC R24 `(_Z5solvePfS_S_S_fffffffiii) ;  /* 0xffffffc8184c7950 */ /* 0x001fea0003c3ffff */
.L_x_103:
        /* <DEDUP_REMOVED lines=11> */
.L_x_118:


//--------------------- .text._Z14inject_sourcesPfS_S_S_S_S_S_S_S_S_PiS0_S0_iiiii --------------------------
	.section	.text._Z14inject_sourcesPfS_S_S_S_S_S_S_S_S_PiS0_S0_iiiii,"ax",@progbits
	.align	128
        .global         _Z14inject_sourcesPfS_S_S_S_S_S_S_S_S_PiS0_S0_iiiii
        .type           _Z14inject_sourcesPfS_S_S_S_S_S_S_S_S_PiS0_S0_iiiii,@function
        .size           _Z14inject_sourcesPfS_S_S_S_S_S_S_S_S_PiS0_S0_iiiii,(.L_x_127 - _Z14inject_sourcesPfS_S_S_S_S_S_S_S_S_PiS0_S0_iiiii)
        .other          _Z14inject_sourcesPfS_S_S_S_S_S_S_S_S_PiS0_S0_iiiii,@"STO_CUDA_ENTRY STV_DEFAULT"
_Z14inject_sourcesPfS_S_S_S_S_S_S_S_S_PiS0_S0_iiiii:
.text._Z14inject_sourcesPfS_S_S_S_S_S_S_S_S_PiS0_S0_iiiii:
[----:B------:R-:W-:Y:S01]  /*0000*/  LDC R1, c[0x0][0x37c] ;  /* 0x0000df00ff017b82 */ /* 0x000fe20000000800 */
[----:B------:R-:W0:Y:S07]  /*0010*/  S2R R0, SR_TID.X ;  /* 0x0000000000007919 */ /* 0x000e2e0000002100 */
[----:B------:R-:W0:Y:S08]  /*0020*/  S2UR UR4, SR_CTAID.X ;  /* 0x00000000000479c3 */ /* 0x000e300000002500 */
[----:B------:R-:W0:Y:S08]  /*0030*/  LDC R3, c[0x0][0x360] ;  /* 0x0000d800ff037b82 */ /* 0x000e300000000800 */
[----:B------:R-:W1:Y:S01]  /*0040*/  LDC.64 R4, c[0x0][0x3e8] ;  /* 0x0000fa00ff047b82 */ /* 0x000e620000000a00 */
[----:B0-----:R-:W-:-:S05]  /*0050*/  IMAD R0, R3, UR4, R0 ;  /* 0x0000000403007c24 */ /* 0x001fca000f8e0200 */
[----:B-1----:R-:W-:-:S13]  /*0060*/  ISETP.GE.AND P0, PT, R0, R5, PT ;  /* 0x000000050000720c */ /* 0x002fda0003f06270 */
[----:B------:R-:W-:Y:S05]  /*0070*/  @P0 EXIT ;  /* 0x000000000000094d */ /* 0x000fea0003800000 */
[----:B------:R-:W0:Y:S01]  /*0080*/  LDC.64 R8, c[0x0][0x3d8] ;  /* 0x0000f600ff087b82 */ /* 0x000e220000000a00 */
[----:B------:R-:W1:Y:S01]  /*0090*/  LDCU.64 UR4, c[0x0][0x358] ;  /* 0x00006b00ff0477ac */ /* 0x000e620008000a00 */
[----:B------:R-:W2:Y:S06]  /*00a0*/  LDCU UR6, c[0x0][0x3f8] ;  /* 0x00007f00ff0677ac */ /* 0x000eac0008000800 */
[----:B------:R-:W3:Y:S08]  /*00b0*/  LDC.64 R12, c[0x0][0x3e0] ;  /* 0x0000f800ff0c7b82 */ /* 0x000ef00000000a00 */
[----:B------:R-:W4:Y:S08]  /*00c0*/  LDC.64 R2, c[0x0][0x3d0] ;  /* 0x0000f400ff027b82 */ /* 0x000f300000000a00 */
[----:B------:R-:W5:Y:S01]  /*00d0*/  LDC.64 R14, c[0x0][0x390] ;  /* 0x0000e400ff0e7b82 */ /* 0x000f620000000a00 */
[----:B0-----:R-:W-:-:S06]  /*00e0*/  IMAD.WIDE R8, R0, 0x4, R8 ;  /* 0x0000000400087825 */ /* 0x001fcc00078e0208 */
[----:B-1----:R-:W2:Y:S01]  /*00f0*/  LDG.E R8, desc[UR4][R8.64] ;  /* 0x0000000408087981 */ /* 0x002ea2000c1e1900 */
[----:B------:R-:W0:Y:S01]  /*0100*/  LDC.64 R10, c[0x0][0x388] ;  /* 0x0000e200ff0a7b82 */ /* 0x000e220000000a00 */
[----:B---3--:R-:W-:-:S06]  /*0110*/  IMAD.WIDE R12, R0, 0x4, R12 ;  /* 0x00000004000c7825 */ /* 0x008fcc00078e020c */
[----:B------:R-:W2:Y:S01]  /*0120*/  LDG.E R13, desc[UR4][R12.64] ;  /* 0x000000040c0d7981 */ /* 0x000ea2000c1e1900 */
[C---:B----4-:R-:W-:Y:S01]  /*0130*/  IMAD.WIDE R2, R0.reuse, 0x4, R2 ;  /* 0x0000000400027825 */ /* 0x050fe200078e0202 */
[----:B------:R-:W1:Y:S04]  /*0140*/  LDC R7, c[0x0][0x3f0] ;  /* 0x0000fc00ff077b82 */ /* 0x000e680000000800 */
[----:B------:R-:W1:Y:S01]  /*0150*/  LDG.E R18, desc[UR4][R2.64] ;  /* 0x0000000402127981 */ /* 0x000e62000c1e1900 */
[----:B-----5:R-:W-:-:S03]  /*0160*/  IMAD.WIDE R14, R0, 0x4, R14 ;  /* 0x00000004000e7825 */ /* 0x020fc600078e020e */
[----:B------:R-:W3:Y:S03]  /*0170*/  LDC.64 R16, c[0x0][0x398] ;  /* 0x0000e600ff107b82 */ /* 0x000ee60000000a00 */
[----:B------:R-:W4:Y:S01]  /*0180*/  LDG.E R15, desc[UR4][R14.64] ;  /* 0x000000040e0f7981 */ /* 0x000f22000c1e1900 */
[----:B0-----:R-:W-:-:S04]  /*0190*/  IMAD.WIDE R10, R4, 0x4, R10 ;  /* 0x00000004040a7825 */ /* 0x001fc800078e020a */
[----:B------:R-:W0:Y:S01]  /*01a0*/  LDC.64 R20, c[0x0][0x3a8] ;  /* 0x0000ea00ff147b82 */ /* 0x000e220000000a00 */
[----:B------:R-:W4:Y:S07]  /*01b0*/  LDG.E R6, desc[UR4][R10.64] ;  /* 0x000000040a067981 */ /* 0x000f2e000c1e1900 */
[----:B------:R-:W5:Y:S01]  /*01c0*/  LDC.64 R4, c[0x0][0x380] ;  /* 0x0000e000ff047b82 */ /* 0x000f620000000a00 */
[----:B---3--:R-:W-:-:S04]  /*01d0*/  IMAD.WIDE R16, R0, 0x4, R16 ;  /* 0x0000000400107825 */ /* 0x008fc800078e0210 */
[----:B--2---:R-:W-:-:S04]  /*01e0*/  IMAD R8, R8, UR6, R13 ;  /* 0x0000000608087c24 */ /* 0x004fc8000f8e020d */
[----:B-1----:R-:W-:Y:S02]  /*01f0*/  IMAD R13, R8, R7, R18 ;  /* 0x00000007080d7224 */ /* 0x002fe400078e0212 */
[----:B------:R-:W1:Y:S02]  /*0200*/  LDC.64 R18, c[0x0][0x3a0] ;  /* 0x0000e800ff127b82 */ /* 0x000e640000000a00 */
[----:B-----5:R-:W-:-:S04]  /*0210*/  IMAD.WIDE R12, R13, 0x4, R4 ;  /* 0x000000040d0c7825 */ /* 0x020fc800078e0204 */
[----:B----4-:R-:W-:-:S05]  /*0220*/  FMUL R9, R6, R15 ;  /* 0x0000000f06097220 */ /* 0x010fca0000400000 */
[----:B------:R2:W-:Y:S04]  /*0230*/  STG.E desc[UR4][R12.64], R9 ;  /* 0x000000090c007986 */ /* 0x0005e8000c101904 */
[----:B------:R-:W3:Y:S04]  /*0240*/  LDG.E R11, desc[UR4][R2.64] ;  /* 0x00000004020b7981 */ /* 0x000ee8000c1e1900 */
[----:B------:R-:W4:Y:S01]  /*0250*/  LDG.E R17, desc[UR4][R16.64] ;  /* 0x0000000410117981 */ /* 0x000f22000c1e1900 */
[----:B------:R-:W-:Y:S02]  /*0260*/  IMAD R10, R8, R7, R7 ;  /* 0x00000007080a7224 */ /* 0x000fe400078e0207 */
[----:B-1----:R-:W-:-:S03]  /*0270*/  IMAD.WIDE R18, R0, 0x4, R18 ;  /* 0x0000000400127825 */ /* 0x002fc600078e0212 */
[----:B---3--:R-:W-:Y:S01]  /*0280*/  IADD3 R15, PT, PT, R10, R11, RZ ;  /* 0x0000000b0a0f7210 */ /* 0x008fe20007ffe0ff */
[----:B----4-:R-:W-:-:S04]  /*0290*/  FMUL R11, R6, R17 ;  /* 0x00000011060b7220 */ /* 0x010fc80000400000 */
[----:B------:R-:W-:-:S05]  /*02a0*/  IMAD.WIDE R14, R15, 0x4, R4 ;  /* 0x000000040f0e7825 */ /* 0x000fca00078e0204 */
[----:B------:R-:W-:Y:S04]  /*02b0*/  STG.E desc[UR4][R14.64], R11 ;  /* 0x0000000b0e007986 */ /* 0x000fe8000c101904 */
[----:B------:R-:W2:Y:S04]  /*02c0*/  LDG.E R23, desc[UR4][R2.64] ;  /* 0x0000000402177981 */ /* 0x000ea8000c1e1900 */
[----:B------:R-:W3:Y:S01]  /*02d0*/  LDG.E R19, desc[UR4][R18.64] ;  /* 0x0000000412137981 */ /* 0x000ee2000c1e1900 */
[----:B------:R-:W-:Y:S02]  /*02e0*/  IMAD R10, R8, R7, 0x1 ;  /* 0x00000001080a7424 */ /* 0x000fe400078e0207 */
[----:B0-----:R-:W-:-:S02]  /*02f0*/  IMAD.WIDE R16, R0, 0x4, R20 ;  /* 0x0000000400107825 */ /* 0x001fc400078e0214 */
[----:B------:R-:W0:Y:S01]  /*0300*/  LDC.64 R20, c[0x0][0x3b0] ;  /* 0x0000ec00ff147b82 */ /* 0x000e220000000a00 */
[----:B--2---:R-:W-:Y:S01]  /*0310*/  IADD3 R13, PT, PT, R23, R10, RZ ;  /* 0x0000000a170d7210 */ /* 0x004fe20007ffe0ff */
[----:B---3--:R-:W-:-:S04]  /*0320*/  FMUL R9, R6, R19 ;  /* 0x0000001306097220 */ /* 0x008fc80000400000 */
[----:B------:R-:W-:-:S05]  /*0330*/  IMAD.WIDE R12, R13, 0x4, R4 ;  /* 0x000000040d0c7825 */ /* 0x000fca00078e0204 */
[----:B------:R1:W-:Y:S04]  /*0340*/  STG.E desc[UR4][R12.64], R9 ;  /* 0x000000090c007986 */ /* 0x0003e8000c101904 */
[----:B------:R-:W2:Y:S04]  /*0350*/  LDG.E R22, desc[UR4][R2.64] ;  /* 0x0000000402167981 */ /* 0x000ea8000c1e1900 */
[----:B------:R-:W3:Y:S01]  /*0360*/  LDG.E R17, desc[UR4][R16.64] ;  /* 0x0000000410117981 */ /* 0x000ee2000c1e1900 */
[----:B0-----:R-:W-:Y:S01]  /*0370*/  IMAD.WIDE R18, R0, 0x4, R20 ;  /* 0x0000000400127825 */ /* 0x001fe200078e0214 */
[----:B-1----:R-:W0:Y:S01]  /*0380*/  LDC.64 R12, c[0x0][0x3b8] ;  /* 0x0000ee00ff0c7b82 */ /* 0x002e220000000a00 */
[----:B--2---:R-:W-:-:S02]  /*0390*/  IADD3 R15, PT, PT, R22, R7, R10 ;  /* 0x00000007160f7210 */ /* 0x004fc40007ffe00a */
[----:B---3--:R-:W-:-:S03]  /*03a0*/  FMUL R11, R6, R17 ;  /* 0x00000011060b7220 */ /* 0x008fc60000400000 */
[----:B------:R-:W-:Y:S01]  /*03b0*/  IMAD.WIDE R14, R15, 0x4, R4 ;  /* 0x000000040f0e7825 */ /* 0x000fe200078e0204 */
[----:B------:R-:W-:Y:S01]  /*03c0*/  IADD3 R22, PT, PT, R8, UR6, RZ ;  /* 0x0000000608167c10 */ /* 0x000fe2000fffe0ff */
[----:B------:R-:W1:Y:S03]  /*03d0*/  LDC.64 R16, c[0x0][0x3c0] ;  /* 0x0000f000ff107b82 */ /* 0x000e660000000a00 */
[----:B------:R2:W-:Y:S04]  /*03e0*/  STG.E desc[UR4][R14.64], R11 ;  /* 0x0000000b0e007986 */ /* 0x0005e8000c101904 */
[----:B------:R-:W3:Y:S04]  /*03f0*/  LDG.E R20, desc[UR4][R2.64] ;  /* 0x0000000402147981 */ /* 0x000ee8000c1e1900 */
[----:B------:R-:W4:Y:S01]  /*0400*/  LDG.E R19, desc[UR4][R18.64] ;  /* 0x0000000412137981 */ /* 0x000f22000c1e1900 */
[----:B0-----:R-:W-:-:S04]  /*0410*/  IMAD.WIDE R12, R0, 0x4, R12 ;  /* 0x00000004000c7825 */ /* 0x001fc800078e020c */
[----:B---3--:R-:W-:Y:S02]  /*0420*/  IMAD R9, R22, R7, R20 ;  /* 0x0000000716097224 */ /* 0x008fe400078e0214 */
[----:B----4-:R-:W-:Y:S02]  /*0430*/  FMUL R21, R6, R19 ;  /* 0x0000001306157220 */ /* 0x010fe40000400000 */
[----:B------:R-:W-:Y:S01]  /*0440*/  IMAD.WIDE R8, R9, 0x4, R4 ;  /* 0x0000000409087825 */ /* 0x000fe200078e0204 */
[----:B------:R-:W0:Y:S04]  /*0450*/  LDC.64 R18, c[0x0][0x3c8] ;  /* 0x0000f200ff127b82 */ /* 0x000e280000000a00 */
[----:B------:R3:W-:Y:S04]  /*0460*/  STG.E desc[UR4][R8.64], R21 ;  /* 0x0000001508007986 */ /* 0x0007e8000c101904 */
[----:B------:R-:W4:Y:S04]  /*0470*/  LDG.E R20, desc[UR4][R2.64] ;  /* 0x0000000402147981 */ /* 0x000f28000c1e1900 */
[----:B------:R-:W5:Y:S01]  /*0480*/  LDG.E R13, desc[UR4][R12.64] ;  /* 0x000000040c0d7981 */ /* 0x000f62000c1e1900 */
[----:B--2---:R-:W-:-:S02]  /*0490*/  IMAD R11, R22, R7, R7 ;  /* 0x00000007160b7224 */ /* 0x004fc400078e0207 */
[----:B-1----:R-:W-:-:S03]  /*04a0*/  IMAD.WIDE R16, R0, 0x4, R16 ;  /* 0x0000000400107825 */ /* 0x002fc600078e0210 */
[----:B----4-:R-:W-:Y:S01]  /*04b0*/  IADD3 R11, PT, PT, R11, R20, RZ ;  /* 0x000000140b0b7210 */ /* 0x010fe20007ffe0ff */
[----:B-----5:R-:W-:-:S04]  /*04c0*/  FMUL R23, R6, R13 ;  /* 0x0000000d06177220 */ /* 0x020fc80000400000 */
[----:B------:R-:W-:-:S05]  /*04d0*/  IMAD.WIDE R14, R11, 0x4, R4 ;  /* 0x000000040b0e7825 */ /* 0x000fca00078e0204 */
[----:B------:R1:W-:Y:S04]  /*04e0*/  STG.E desc[UR4][R14.64], R23 ;  /* 0x000000170e007986 */ /* 0x0003e8000c101904 */
[----:B------:R-:W3:Y:S04]  /*04f0*/  LDG.E R11, desc[UR4][R2.64] ;  /* 0x00000004020b7981 */ /* 0x000ee8000c1e1900 */
[----:B------:R-:W2:Y:S01]  /*0500*/  LDG.E R17, desc[UR4][R16.64] ;  /* 0x0000000410117981 */ /* 0x000ea2000c1e1900 */
[----:B------:R-:W-:-:S05]  /*0510*/  IMAD R12, R7, UR6, R10 ;  /* 0x00000006070c7c24 */ /* 0x000fca000f8e020a */
[----:B---3--:R-:W-:Y:S01]  /*0520*/  IADD3 R9, PT, PT, R11, R12, RZ ;  /* 0x0000000c0b097210 */ /* 0x008fe20007ffe0ff */
[----:B--2---:R-:W-:-:S04]  /*0530*/  FMUL R13, R6, R17 ;  /* 0x00000011060d7220 */ /* 0x004fc80000400000 */
[----:B------:R-:W-:-:S04]  /*0540*/  IMAD.WIDE R8, R9, 0x4, R4 ;  /* 0x0000000409087825 */ /* 0x000fc800078e0204 */
[----:B0-----:R-:W-:Y:S01]  /*0550*/  IMAD.WIDE R10, R0, 0x4, R18 ;  /* 0x00000004000a7825 */ /* 0x001fe200078e0212 */
[----:B------:R-:W-:Y:S04]  /*0560*/  STG.E desc[UR4][R8.64], R13 ;  /* 0x0000000d08007986 */ /* 0x000fe8000c101904 */
[----:B------:R-:W1:Y:S04]  /*0570*/  LDG.E R0, desc[UR4][R2.64] ;  /* 0x0000000402007981 */ /* 0x000e68000c1e1900 */
[----:B------:R-:W2:Y:S01]  /*0580*/  LDG.E R11, desc[UR4][R10.64] ;  /* 0x000000040a0b7981 */ /* 0x000ea2000c1e1900 */
[----:B-1----:R-:W-:Y:S01]  /*0590*/  IADD3 R15, PT, PT, R0, R7, R12 ;  /* 0x00000007000f7210 */ /* 0x002fe20007ffe00c */
[----:B--2---:R-:W-:-:S04]  /*05a0*/  FMUL R7, R6, R11 ;  /* 0x0000000b06077220 */ /* 0x004fc80000400000 */
[----:B------:R-:W-:-:S05]  /*05b0*/  IMAD.WIDE R4, R15, 0x4, R4 ;  /* 0x000000040f047825 */ /* 0x000fca00078e0204 */
[----:B------:R-:W-:Y:S01]  /*05c0*/  STG.E desc[UR4][R4.64], R7 ;  /* 0x0000000704007986 */ /* 0x000fe2000c101904 */
[----:B------:R-:W-:Y:S05]  /*05d0*/  EXIT ;  /* 0x000000000000794d */ /* 0x000fea0003800000 */
.L_x_104:
        /* <DEDUP_REMOVED lines=10> */
.L_x_127:


//--------------------- .text._Z20inject_single_sourcePfS_S_S_S_S_S_S_S_S_PiS0_S0_iiii --------------------------
	.section	.text._Z20inject_single_sourcePfS_S_S_S_S_S_S_S_S_PiS0_S0_iiii,"ax",@progbits
	.align	128
        .global         _Z20inject_single_sourcePfS_S_S_S_S_S_S_S_S_PiS0_S0_iiii
        .type           _Z20inject_single_sourcePfS_S_S_S_S_S_S_S_S_PiS0_S0_iiii,@function
        .size           _Z20inject_single_sourcePfS_S_S_S_S_S_S_S_S_PiS0_S0_iiii,(.L_x_128 - _Z20inject_single_sourcePfS_S_S_S_S_S_S_S_S_PiS0_S0_iiii)
        .other          _Z20inject_single_sourcePfS_S_S_S_S_S_S_S_S_PiS0_S0_iiii,@"STO_CUDA_ENTRY STV_DEFAULT"
_Z20inject_single_sourcePfS_S_S_S_S_S_S_S_S_PiS0_S0_iiii:
.text._Z20inject_single_sourcePfS_S_S_S_S_S_S_S_S_PiS0_S0_iiii:
[----:B------:R-:W-:Y:S08]  /*0000*/  LDC R1, c[0x0][0x37c] ;  /* 0x0000df00ff017b82 */ /* 0x000ff00000000800 */
[----:B------:R-:W0:Y:S01]  /*0010*/  LDC.64 R6, c[0x0][0x3d8] ;  /* 0x0000f600ff067b82 */ /* 0x000e220000000a00 */
[----:B------:R-:W0:Y:S07]  /*0020*/  LDCU.64 UR4, c[0x0][0x358] ;  /* 0x00006b00ff0477ac */ /* 0x000e2e0008000a00 */
[----:B------:R-:W1:Y:S08]  /*0030*/  LDC.64 R2, c[0x0][0x3d0] ;  /* 0x0000f400ff027b82 */ /* 0x000e700000000a00 */
[----:B------:R-:W2:Y:S01]  /*0040*/  LDC.64 R8, c[0x0][0x3e0] ;  /* 0x0000f800ff087b82 */ /* 0x000ea20000000a00 */
[----:B0-----:R0:W3:Y:S01]  /*0050*/  LDG.E R0, desc[UR4][R6.64] ;  /* 0x0000000406007981 */ /* 0x0010e2000c1e1900 */
[----:B------:R-:W4:Y:S06]  /*0060*/  S2R R11, SR_TID.Y ;  /* 0x00000000000b7919 */ /* 0x000f2c0000002200 */
[----:B------:R-:W5:Y:S01]  /*0070*/  LDC R13, c[0x0][0x360] ;  /* 0x0000d800ff0d7b82 */ /* 0x000f620000000800 */
[----:B-1----:R1:W3:Y:S01]  /*0080*/  LDG.E R5, desc[UR4][R2.64] ;  /* 0x0000000402057981 */ /* 0x0022e2000c1e1900 */
[----:B------:R-:W5:Y:S06]  /*0090*/  S2R R10, SR_TID.X ;  /* 0x00000000000a7919 */ /* 0x000f6c0000002100 */
[----:B------:R-:W4:Y:S01]  /*00a0*/  S2UR UR7, SR_CTAID.Y ;  /* 0x00000000000779c3 */ /* 0x000f220000002600 */
[----:B--2---:R2:W3:Y:S01]  /*00b0*/  LDG.E R9, desc[UR4][R8.64] ;  /* 0x0000000408097981 */ /* 0x0044e2000c1e1900 */
[----:B------:R-:W2:Y:S06]  /*00c0*/  S2R R12, SR_TID.Z ;  /* 0x00000000000c7919 */ /* 0x000eac0000002300 */
[----:B------:R-:W4:Y:S08]  /*00d0*/  LDC R4, c[0x0][0x364] ;  /* 0x0000d900ff047b82 */ /* 0x000f300000000800 */
[----:B------:R-:W5:Y:S08]  /*00e0*/  S2UR UR6, SR_CTAID.X ;  /* 0x00000000000679c3 */ /* 0x000f700000002500 */
[----:B------:R-:W2:Y:S08]  /*00f0*/  S2UR UR8, SR_CTAID.Z ;  /* 0x00000000000879c3 */ /* 0x000eb00000002700 */
[----:B0-----:R-:W2:Y:S01]  /*0100*/  LDC R7, c[0x0][0x368] ;  /* 0x0000da00ff077b82 */ /* 0x001ea20000000800 */
[----:B----4-:R-:W-:-:S02]  /*0110*/  IMAD R11, R4, UR7, R11 ;  /* 0x00000007040b7c24 */ /* 0x010fc4000f8e020b */
[----:B-----5:R-:W-:-:S05]  /*0120*/  IMAD R10, R13, UR6, R10 ;  /* 0x000000060d0a7c24 */ /* 0x020fca000f8e020a */
[----:B------:R-:W0:Y:S01]  /*0130*/  LDC.64 R14, c[0x0][0x388] ;  /* 0x0000e200ff0e7b82 */ /* 0x000e220000000a00 */
[----:B------:R-:W4:Y:S07]  /*0140*/  LDCU UR6, c[0x0][0x3f4] ;  /* 0x00007e80ff0677ac */ /* 0x000f2e0008000800 */
[----:B-1----:R-:W0:Y:S01]  /*0150*/  LDC.64 R2, c[0x0][0x3e8] ;  /* 0x0000fa00ff027b82 */ /* 0x002e220000000a00 */
[----:B--2---:R-:W-:-:S07]  /*0160*/  IMAD R8, R7, UR8, R12 ;  /* 0x0000000807087c24 */ /* 0x004fce000f8e020c */
[----:B------:R-:W1:Y:S01]  /*0170*/  LDC.64 R18, c[0x0][0x380] ;  /* 0x0000e000ff127b82 */ /* 0x000e620000000a00 */
[----:B0-----:R-:W-:-:S05]  /*0180*/  IMAD.WIDE R14, R2, 0x4, R14 ;  /* 0x00000004020e7825 */ /* 0x001fca00078e020e */
[----:B------:R-:W2:Y:S01]  /*0190*/  LDG.E R4, desc[UR4][R14.64] ;  /* 0x000000040e047981 */ /* 0x000ea2000c1e1900 */
[----:B---3--:R-:W-:-:S04]  /*01a0*/  ISETP.NE.AND P1, PT, R11, R0, PT ;  /* 0x000000000b00720c */ /* 0x008fc80003f25270 */
[----:B------:R-:W-:-:S04]  /*01b0*/  ISETP.EQ.AND P0, PT, R10, R5, !P1 ;  /* 0x000000050a00720c */ /* 0x000fc80004f02270 */
[----:B------:R-:W-:-:S13]  /*01c0*/  ISETP.NE.OR P2, PT, R8, R9, !P0 ;  /* 0x000000090800720c */ /* 0x000fda0004745670 */
[----:B------:R-:W0:Y:S02]  /*01d0*/  @!P2 LDC.64 R16, c[0x0][0x390] ;  /* 0x0000e400ff10ab82 */ /* 0x000e240000000a00 */
[----:B0-----:R-:W2:Y:S01]  /*01e0*/  @!P2 LDG.E R17, desc[UR4][R16.64] ;  /* 0x000000041011a981 */ /* 0x001ea2000c1e1900 */
[----:B------:R-:W-:-:S04]  /*01f0*/  IADD3 R13, PT, PT, R9, 0x1, RZ ;  /* 0x00000001090d7810 */ /* 0x000fc80007ffe0ff */
[----:B------:R-:W-:Y:S01]  /*0200*/  ISETP.NE.OR P0, PT, R8, R13, !P0 ;  /* 0x0000000d0800720c */ /* 0x000fe20004705670 */
[----:B----4-:R-:W-:-:S12]  /*0210*/  IMAD R2, R11, UR6, R8 ;  /* 0x000000060b027c24 */ /* 0x010fd8000f8e0208 */
[----:B------:R-:W0:Y:S01]  /*0220*/  @!P0 LDC.64 R6, c[0x0][0x398] ;  /* 0x0000e600ff068b82 */ /* 0x000e220000000a00 */
[----:B------:R-:W-:-:S04]  /*0230*/  IMAD R3, R2, R3, R10 ;  /* 0x0000000302037224 */ /* 0x000fc800078e020a */
[----:B-1----:R-:W-:Y:S01]  /*0240*/  IMAD.WIDE R2, R3, 0x4, R18 ;  /* 0x0000000403027825 */ /* 0x002fe200078e0212 */
[----:B------:R-:W-:-:S04]  /*0250*/  IADD3 R23, PT, PT, R5, 0x1, RZ ;  /* 0x0000000105177810 */ /* 0x000fc80007ffe0ff */
[----:B------:R-:W-:Y:S01]  /*0260*/  ISETP.EQ.AND P1, PT, R10, R23, !P1 ;  /* 0x000000170a00720c */ /* 0x000fe20004f22270 */
[----:B--2---:R-:W-:-:S05]  /*0270*/  @!P2 FMUL R19, R4, R17 ;  /* 0x000000110413a220 */ /* 0x004fca0000400000 */
[----:B------:R1:W-:Y:S04]  /*0280*/  @!P2 STG.E desc[UR4][R2.64], R19 ;  /* 0x000000130200a986 */ /* 0x0003e8000c101904 */
[----:B0-----:R-:W2:Y:S01]  /*0290*/  @!P0 LDG.E R7, desc[UR4][R6.64] ;  /* 0x0000000406078981 */ /* 0x001ea2000c1e1900 */
[----:B------:R-:W-:-:S13]  /*02a0*/  ISETP.NE.OR P2, PT, R8, R9, !P1 ;  /* 0x000000090800720c */ /* 0x000fda0004f45670 */
[----:B------:R-:W0:Y:S01]  /*02b0*/  @!P2 LDC.64 R14, c[0x0][0x3a0] ;  /* 0x0000e800ff0eab82 */ /* 0x000e220000000a00 */
[----:B--2---:R-:W-:-:S05]  /*02c0*/  @!P0 FMUL R21, R4, R7 ;  /* 0x0000000704158220 */ /* 0x004fca0000400000 */
[----:B------:R2:W-:Y:S04]  /*02d0*/  @!P0 STG.E desc[UR4][R2.64], R21 ;  /* 0x0000001502008986 */ /* 0x0005e8000c101904 */
[----:B0-----:R-:W1:Y:S01]  /*02e0*/  @!P2 LDG.E R15, desc[UR4][R14.64] ;  /* 0x000000040e0fa981 */ /* 0x001e62000c1e1900 */
[----:B------:R-:W-:-:S13]  /*02f0*/  ISETP.NE.OR P0, PT, R8, R13, !P1 ;  /* 0x0000000d0800720c */ /* 0x000fda0004f05670 */
[----:B------:R-:W0:Y:S01]  /*0300*/  @!P0 LDC.64 R16, c[0x0][0x3a8] ;  /* 0x0000ea00ff108b82 */ /* 0x000e220000000a00 */
[----:B-1----:R-:W-:-:S05]  /*0310*/  @!P2 FMUL R19, R4, R15 ;  /* 0x0000000f0413a220 */ /* 0x002fca0000400000 */
[----:B------:R2:W-:Y:S04]  /*0320*/  @!P2 STG.E desc[UR4][R2.64], R19 ;  /* 0x000000130200a986 */ /* 0x0005e8000c101904 */
[----:B0-----:R-:W3:Y:S01]  /*0330*/  @!P0 LDG.E R17, desc[UR4][R16.64] ;  /* 0x0000000410118981 */ /* 0x001ee2000c1e1900 */
[----:B------:R-:W-:-:S04]  /*0340*/  IADD3 R0, PT, PT, R0, 0x1, RZ ;  /* 0x0000000100007810 */ /* 0x000fc80007ffe0ff */
[----:B------:R-:W-:-:S04]  /*0350*/  ISETP.NE.AND P1, PT, R11, R0, PT ;  /* 0x000000000b00720c */ /* 0x000fc80003f25270 */
[----:B------:R-:W-:-:S04]  /*0360*/  ISETP.EQ.AND P2, PT, R10, R5, !P1 ;  /* 0x000000050a00720c */ /* 0x000fc80004f42270 */
[----:B------:R-:W-:Y:S02]  /*0370*/  ISETP.NE.OR P4, PT, R8, R9, !P2 ;  /* 0x000000090800720c */ /* 0x000fe40005785670 */
[----:B------:R-:W-:Y:S01]  /*0380*/  ISETP.EQ.AND P1, PT, R10, R23, !P1 ;  /* 0x000000170a00720c */ /* 0x000fe20004f22270 */
[----:B------:R-:W-:Y:S01]  /*0390*/  BSSY.RECONVERGENT B0, `(.L_x_105) ;  /* 0x000000b000007945 */ /* 0x000fe20003800200 */
[C---:B------:R-:W-:Y:S02]  /*03a0*/  ISETP.NE.OR P2, PT, R8.reuse, R13, !P2 ;  /* 0x0000000d0800720c */ /* 0x040fe40005745670 */
[C---:B------:R-:W-:Y:S02]  /*03b0*/  ISETP.NE.OR P3, PT, R8.reuse, R9, !P1 ;  /* 0x000000090800720c */ /* 0x040fe40004f65670 */
[----:B------:R-:W-:Y:S01]  /*03c0*/  ISETP.NE.OR P1, PT, R8, R13, !P1 ;  /* 0x0000000d0800720c */ /* 0x000fe20004f25670 */
[----:B---3--:R-:W-:-:S05]  /*03d0*/  @!P0 FMUL R5, R4, R17 ;  /* 0x0000001104058220 */ /* 0x008fca0000400000 */
[----:B------:R2:W-:Y:S01]  /*03e0*/  @!P0 STG.E desc[UR4][R2.64], R5 ;  /* 0x0000000502008986 */ /* 0x0005e2000c101904 */
[----:B------:R-:W-:Y:S06]  /*03f0*/  @P4 BRA `(.L_x_106) ;  /* 0x0000000000104947 */ /* 0x000fec0003800000 */
[----:B------:R-:W0:Y:S02]  /*0400*/  LDC.64 R6, c[0x0][0x3b0] ;  /* 0x0000ec00ff067b82 */ /* 0x000e240000000a00 */
[----:B0-----:R-:W2:Y:S02]  /*0410*/  LDG.E R7, desc[UR4][R6.64] ;  /* 0x0000000406077981 */ /* 0x001ea4000c1e1900 */
[----:B--2---:R-:W-:-:S05]  /*0420*/  FMUL R5, R4, R7 ;  /* 0x0000000704057220 */ /* 0x004fca0000400000 */
[----:B------:R0:W-:Y:S02]  /*0430*/  STG.E desc[UR4][R2.64], R5 ;  /* 0x0000000502007986 */ /* 0x0001e4000c101904 */
.L_x_106:
[----:B------:R-:W-:Y:S05]  /*0440*/  BSYNC.RECONVERGENT B0 ;  /* 0x0000000000007941 */ /* 0x000fea0003800200 */
.L_x_105:
[----:B------:R-:W-:Y:S04]  /*0450*/  BSSY.RECONVERGENT B0, `(.L_x_107) ;  /* 0x0000006000007945 */ /* 0x000fe80003800200 */
[----:B------:R-:W-:Y:S05]  /*0460*/  @P2 BRA `(.L_x_108) ;  /* 0x0000000000102947 */ /* 0x000fea0003800000 */
[----:B------:R-:W1:Y:S02]  /*0470*/  LDC.64 R6, c[0x0][0x3b8] ;  /* 0x0000ee00ff067b82 */ /* 0x000e640000000a00 */
[----:B-1----:R-:W0:Y:S02]  /*0480*/  LDG.E R7, desc[UR4][R6.64] ;  /* 0x0000000406077981 */ /* 0x002e24000c1e1900 */
[----:B0-2---:R-:W-:-:S05]  /*0490*/  FMUL R5, R4, R7 ;  /* 0x0000000704057220 */ /* 0x005fca0000400000 */
[----:B------:R1:W-:Y:S02]  /*04a0*/  STG.E desc[UR4][R2.64], R5 ;  /* 0x0000000502007986 */ /* 0x0003e4000c101904 */
.L_x_108:
[----:B------:R-:W-:Y:S05]  /*04b0*/  BSYNC.RECONVERGENT B0 ;  /* 0x0000000000007941 */ /* 0x000fea0003800200 */
.L_x_107:
[----:B------:R-:W-:Y:S04]  /*04c0*/  BSSY.RECONVERGENT B0, `(.L_x_109) ;  /* 0x0000006000007945 */ /* 0x000fe80003800200 */
[----:B------:R-:W-:Y:S05]  /*04d0*/  @P3 BRA `(.L_x_110) ;  /* 0x0000000000103947 */ /* 0x000fea0003800000 */
[----:B------:R-:W3:Y:S02]  /*04e0*/  LDC.64 R6, c[0x0][0x3c0] ;  /* 0x0000f000ff067b82 */ /* 0x000ee40000000a00 */
[----:B---3--:R-:W0:Y:S02]  /*04f0*/  LDG.E R7, desc[UR4][R6.64] ;  /* 0x0000000406077981 */ /* 0x008e24000c1e1900 */
[----:B012---:R-:W-:-:S05]  /*0500*/  FMUL R5, R4, R7 ;  /* 0x0000000704057220 */ /* 0x007fca0000400000 */
[----:B------:R3:W-:Y:S02]  /*0510*/  STG.E desc[UR4][R2.64], R5 ;  /* 0x0000000502007986 */ /* 0x0007e4000c101904 */
.L_x_110:
[----:B------:R-:W-:Y:S05]  /*0520*/  BSYNC.RECONVERGENT B0 ;  /* 0x0000000000007941 */ /* 0x000fea0003800200 */
.L_x_109:
[----:B------:R-:W-:Y:S05]  /*0530*/  @P1 EXIT ;  /* 0x000000000000194d */ /* 0x000fea0003800000 */
[----:B------:R-:W4:Y:S02]  /*0540*/  LDC.64 R6, c[0x0][0x3c8] ;  /* 0x0000f200ff067b82 */ /* 0x000f240000000a00 */
[----:B----4-:R-:W0:Y:S02]  /*0550*/  LDG.E R7, desc[UR4][R6.64] ;  /* 0x0000000406077981 */ /* 0x010e24000c1e1900 */
[----:B0123--:R-:W-:-:S05]  /*0560*/  FMUL R5, R4, R7 ;  /* 0x0000000704057220 */ /* 0x00ffca0000400000 */
[----:B------:R-:W-:Y:S01]  /*0570*/  STG.E desc[UR4][R2.64], R5 ;  /* 0x0000000502007986 */ /* 0x000fe2000c101904 */
[----:B------:R-:W-:Y:S05]  /*0580*/  EXIT ;  /* 0x000000000000794d */ /* 0x000fea0003800000 */
.L_x_111:
        /* <DEDUP_REMOVED lines=15> */
.L_x_128:


//--------------------- .text._Z15lint3d_bell_gpuPfS_S_S_S_S_S_S_S_S_S_PiS0_S0_iiiiiii --------------------------
	.section	.text._Z15lint3d_bell_gpuPfS_S_S_S_S_S_S_S_S_S_PiS0_S0_iiiiiii,"ax",@progbits
	.align	128
        .global         _Z15lint3d_bell_gpuPfS_S_S_S_S_S_S_S_S_S_PiS0_S0_iiiiiii
        .type           _Z15lint3d_bell_gpuPfS_S_S_S_S_S_S_S_S_S_PiS0_S0_iiiiiii,@function
        .size           _Z15lint3d_bell_gpuPfS_S_S_S_S_S_S_S_S_S_PiS0_S0_iiiiiii,(.L_x_129 - _Z15lint3d_bell_gpuPfS_S_S_S_S_S_S_S_S_S_PiS0_S0_iiiiiii)
        .other          _Z15lint3d_bell_gpuPfS_S_S_S_S_S_S_S_S_S_PiS0_S0_iiiiiii,@"STO_CUDA_ENTRY STV_DEFAULT"
_Z15lint3d_bell_gpuPfS_S_S_S_S_S_S_S_S_S_PiS0_S0_iiiiiii:
.text._Z15lint3d_bell_gpuPfS_S_S_S_S_S_S_S_S_S_PiS0_S0_iiiiiii:
[----:B------:R-:W-:Y:S01]  /*0000*/  LDC R1, c[0x0][0x37c] ;  /* 0x0000df00ff017b82 */ /* 0x000fe20000000800 */
[----:B------:R-:W0:Y:S07]  /*0010*/  S2R R27, SR_TID.Y ;  /* 0x00000000001b7919 */ /* 0x000e2e0000002200 */
[----:B------:R-:W1:Y:S01]  /*0020*/  LDC.64 R6, c[0x0][0x400] ;  /* 0x00010000ff067b82 */ /* 0x000e620000000a00 */
[----:B------:R-:W2:Y:S01]  /*0030*/  LDCU.64 UR4, c[0x0][0x358] ;  /* 0x00006b00ff0477ac */ /* 0x000ea20008000a00 */
[----:B------:R-:W3:Y:S01]  /*0040*/  S2R R13, SR_CTAID.X ;  /* 0x00000000000d7919 */ /* 0x000ee20000002500 */
[----:B------:R-:W4:Y:S01]  /*0050*/  LDCU UR6, c[0x0][0x408] ;  /* 0x00008100ff0677ac */ /* 0x000f220008000800 */
[----:B------:R-:W5:Y:S04]  /*0060*/  S2R R19, SR_TID.Z ;  /* 0x0000000000137919 */ /* 0x000f680000002300 */
[----:B------:R-:W3:Y:S01]  /*0070*/  LDC.64 R16, c[0x0][0x3e0] ;  /* 0x0000f800ff107b82 */ /* 0x000ee20000000a00 */
[----:B------:R-:W4:Y:S07]  /*0080*/  S2R R21, SR_TID.X ;  /* 0x0000000000157919 */ /* 0x000f2e0000002100 */
[----:B------:R-:W2:Y:S08]  /*0090*/  LDC.64 R24, c[0x0][0x3d8] ;  /* 0x0000f600ff187b82 */ /* 0x000eb00000000a00 */
[----:B------:R-:W4:Y:S01]  /*00a0*/  LDC.64 R22, c[0x0][0x3f0] ;  /* 0x0000fc00ff167b82 */ /* 0x000f220000000a00 */
[----:B-1----:R-:W-:-:S05]  /*00b0*/  SHF.L.U32 R0, R6, 0x1, RZ ;  /* 0x0000000106007819 */ /* 0x002fca00000006ff */
[----:B0-----:R-:W-:Y:S02]  /*00c0*/  IMAD R12, R0, R27, R27 ;  /* 0x0000001b000c7224 */ /* 0x001fe400078e021b */
[----:B------:R-:W4:Y:S01]  /*00d0*/  LDC.64 R14, c[0x0][0x3f8] ;  /* 0x0000fe00ff0e7b82 */ /* 0x000f220000000a00 */
[----:B---3--:R-:W-:Y:S02]  /*00e0*/  IMAD.WIDE.U32 R16, R13, 0x4, R16 ;  /* 0x000000040d107825 */ /* 0x008fe400078e0010 */
[----:B-----5:R-:W-:-:S05]  /*00f0*/  IADD3 R29, PT, PT, R12, R19, RZ ;  /* 0x000000130c1d7210 */ /* 0x020fca0007ffe0ff */
[----:B------:R-:W0:Y:S01]  /*0100*/  LDC.64 R10, c[0x0][0x3e8] ;  /* 0x0000fa00ff0a7b82 */ /* 0x000e220000000a00 */
[----:B--2---:R-:W-:Y:S01]  /*0110*/  IMAD.WIDE.U32 R24, R13, 0x4, R24 ;  /* 0x000000040d187825 */ /* 0x004fe200078e0018 */
[----:B------:R-:W2:Y:S06]  /*0120*/  LDG.E R16, desc[UR4][R16.64] ;  /* 0x0000000410107981 */ /* 0x000eac000c1e1900 */
[----:B------:R-:W1:Y:S08]  /*0130*/  LDC.64 R8, c[0x0][0x388] ;  /* 0x0000e200ff087b82 */ /* 0x000e700000000a00 */
[----:B------:R-:W3:Y:S08]  /*0140*/  LDC.64 R4, c[0x0][0x3d0] ;  /* 0x0000f400ff047b82 */ /* 0x000ef00000000a00 */
[----:B------:R-:W5:Y:S01]  /*0150*/  LDC.64 R2, c[0x0][0x390] ;  /* 0x0000e400ff027b82 */ /* 0x000f620000000a00 */
[----:B------:R-:W-:-:S02]  /*0160*/  IMAD R12, R0, R29, R29 ;  /* 0x0000001d000c7224 */ /* 0x000fc400078e021d */
[----:B----4-:R-:W-:Y:S01]  /*0170*/  IMAD R15, R23, R22, R15 ;  /* 0x00000016170f7224 */ /* 0x010fe200078e020f */
[----:B------:R-:W4:Y:S01]  /*0180*/  LDG.E R0, desc[UR4][R24.64] ;  /* 0x0000000418007981 */ /* 0x000f22000c1e1900 */
[----:B0-----:R-:W-:Y:S01]  /*0190*/  IMAD.WIDE.U32 R10, R13, 0x4, R10 ;  /* 0x000000040d0a7825 */ /* 0x001fe200078e000a */
[----:B------:R-:W-:-:S03]  /*01a0*/  IADD3 R23, PT, PT, R12, R21, RZ ;  /* 0x000000150c177210 */ /* 0x000fc60007ffe0ff */
[----:B------:R-:W-:Y:S02]  /*01b0*/  IMAD R15, R15, R14, R13 ;  /* 0x0000000e0f0f7224 */ /* 0x000fe400078e020d */
[----:B------:R-:W4:Y:S02]  /*01c0*/  LDG.E R10, desc[UR4][R10.64] ;  /* 0x000000040a0a7981 */ /* 0x000f24000c1e1900 */
[----:B-1----:R-:W-:Y:S02]  /*01d0*/  IMAD.WIDE R14, R15, 0x4, R8 ;  /* 0x000000040f0e7825 */ /* 0x002fe400078e0208 */
[----:B------:R-:W0:Y:S02]  /*01e0*/  LDC.64 R8, c[0x0][0x398] ;  /* 0x0000e600ff087b82 */ /* 0x000e240000000a00 */
[----:B---3--:R-:W-:Y:S02]  /*01f0*/  IMAD.WIDE R22, R23, 0x4, R4 ;  /* 0x0000000417167825 */ /* 0x008fe400078e0204 */
[----:B------:R-:W3:Y:S04]  /*0200*/  LDG.E R14, desc[UR4][R14.64] ;  /* 0x000000040e0e7981 */ /* 0x000ee8000c1e1900 */
[----:B------:R-:W3:Y:S01]  /*0210*/  LDG.E R23, desc[UR4][R22.64] ;  /* 0x0000000416177981 */ /* 0x000ee2000c1e1900 */
[----:B-----5:R-:W-:Y:S01]  /*0220*/  IMAD.WIDE.U32 R28, R13, 0x4, R2 ;  /* 0x000000040d1c7825 */ /* 0x020fe200078e0002 */
[----:B------:R-:W1:Y:S05]  /*0230*/  LDC.64 R4, c[0x0][0x380] ;  /* 0x0000e000ff047b82 */ /* 0x000e6a0000000a00 */
[----:B------:R-:W5:Y:S01]  /*0240*/  LDG.E R29, desc[UR4][R28.64] ;  /* 0x000000041c1d7981 */ /* 0x000f62000c1e1900 */
[----:B------:R-:W-:Y:S01]  /*0250*/  IMAD R2, R7, UR6, RZ ;  /* 0x0000000607027c24 */ /* 0x000fe2000f8e02ff */
[----:B--2---:R-:W-:-:S02]  /*0260*/  IADD3 R27, PT, PT, R27, -R6, R16 ;  /* 0x800000061b1b7210 */ /* 0x004fc40007ffe010 */
[----:B------:R-:W2:Y:S03]  /*0270*/  LDC.64 R16, c[0x0][0x3a8] ;  /* 0x0000ea00ff107b82 */ /* 0x000ea60000000a00 */
[----:B------:R-:W-:Y:S01]  /*0280*/  IMAD R27, R27, R2, RZ ;  /* 0x000000021b1b7224 */ /* 0x000fe200078e02ff */
[----:B----4-:R-:W-:-:S05]  /*0290*/  IADD3 R0, PT, PT, R19, -R6, R0 ;  /* 0x8000000613007210 */ /* 0x010fca0007ffe000 */
[----:B------:R-:W-:Y:S01]  /*02a0*/  IMAD R27, R0, R7, R27 ;  /* 0x00000007001b7224 */ /* 0x000fe200078e021b */
[----:B------:R-:W-:-:S04]  /*02b0*/  IADD3 R10, PT, PT, R21, -R6, R10 ;  /* 0x80000006150a7210 */ /* 0x000fc80007ffe00a */
[----:B------:R-:W-:Y:S01]  /*02c0*/  IADD3 R27, PT, PT, R10, R27, RZ ;  /* 0x0000001b0a1b7210 */ /* 0x000fe20007ffe0ff */
[----:B0-----:R-:W-:-:S04]  /*02d0*/  IMAD.WIDE.U32 R10, R13, 0x4, R8 ;  /* 0x000000040d0a7825 */ /* 0x001fc800078e0008 */
[----:B---3--:R-:W-:Y:S01]  /*02e0*/  FMUL R0, R14, R23 ;  /* 0x000000170e007220 */ /* 0x008fe20000400000 */
[----:B-1----:R-:W-:Y:S01]  /*02f0*/  IMAD.WIDE R4, R27, 0x4, R4 ;  /* 0x000000041b047825 */ /* 0x002fe200078e0204 */
[----:B------:R-:W0:Y:S03]  /*0300*/  LDC.64 R14, c[0x0][0x3a0] ;  /* 0x0000e800ff0e7b82 */ /* 0x000e260000000a00 */
[----:B-----5:R-:W-:-:S05]  /*0310*/  FMUL R29, R0, R29 ;  /* 0x0000001d001d7220 */ /* 0x020fca0000400000 */
[----:B------:R-:W-:Y:S04]  /*0320*/  REDG.E.ADD.F32.FTZ.RN.STRONG.GPU desc[UR4][R4.64], R29 ;  /* 0x0000001d040079a6 */ /* 0x000fe8000c12f304 */
[----:B------:R-:W3:Y:S01]  /*0330*/  LDG.E R11, desc[UR4][R10.64] ;  /* 0x000000040a0b7981 */ /* 0x000ee2000c1e1900 */
[----:B------:R-:W-:-:S04]  /*0340*/  IMAD.WIDE R8, R7, 0x4, R4 ;  /* 0x0000000407087825 */ /* 0x000fc800078e0204 */
[----:B0-----:R-:W-:-:S04]  /*0350*/  IMAD.WIDE.U32 R14, R13, 0x4, R14 ;  /* 0x000000040d0e7825 */ /* 0x001fc800078e000e */
[C---:B---3--:R-:W-:Y:S01]  /*0360*/  FMUL R3, R0.reuse, R11 ;  /* 0x0000000b00037220 */ /* 0x048fe20000400000 */
[C---:B--2---:R-:W-:Y:S01]  /*0370*/  IMAD.WIDE.U32 R16, R13.reuse, 0x4, R16 ;  /* 0x000000040d107825 */ /* 0x044fe200078e0010 */
[----:B------:R-:W0:Y:S03]  /*0380*/  LDC.64 R10, c[0x0][0x3b0] ;  /* 0x0000ec00ff0a7b82 */ /* 0x000e260000000a00 */
[----:B------:R1:W-:Y:S04]  /*0390*/  REDG.E.ADD.F32.FTZ.RN.STRONG.GPU desc[UR4][R8.64], R3 ;  /* 0x00000003080079a6 */ /* 0x0003e8000c12f304 */
[----:B------:R-:W2:Y:S02]  /*03a0*/  LDG.E R15, desc[UR4][R14.64] ;  /* 0x000000040e0f7981 */ /* 0x000ea4000c1e1900 */
[C---:B--2---:R-:W-:Y:S01]  /*03b0*/  FMUL R19, R0.reuse, R15 ;  /* 0x0000000f00137220 */ /* 0x044fe20000400000 */
[C---:B0-----:R-:W-:Y:S01]  /*03c0*/  IMAD.WIDE.U32 R10, R13.reuse, 0x4, R10 ;  /* 0x000000040d0a7825 */ /* 0x041fe200078e000a */
[----:B------:R-:W0:Y:S03]  /*03d0*/  LDC.64 R14, c[0x0][0x3b8] ;  /* 0x0000ee00ff0e7b82 */ /* 0x000e260000000a00 */
[----:B------:R2:W-:Y:S04]  /*03e0*/  REDG.E.ADD.F32.FTZ.RN.STRONG.GPU desc[UR4][R4.64+0x4], R19 ;  /* 0x00000413040079a6 */ /* 0x0005e8000c12f304 */
[----:B------:R-:W3:Y:S02]  /*03f0*/  LDG.E R17, desc[UR4][R16.64] ;  /* 0x0000000410117981 */ /* 0x000ee4000c1e1900 */
[----:B---3--:R-:W-:Y:S01]  /*0400*/  FMUL R21, R0, R17 ;  /* 0x0000001100157220 */ /* 0x008fe20000400000 */
[----:B-1----:R-:W-:Y:S01]  /*0410*/  IMAD.WIDE R2, R2, 0x4, R4 ;  /* 0x0000000402027825 */ /* 0x002fe200078e0204 */
[----:B------:R-:W1:Y:S03]  /*0420*/  LDC.64 R16, c[0x0][0x3c0] ;  /* 0x0000f000ff107b82 */ /* 0x000e660000000a00 */
[----:B------:R3:W-:Y:S04]  /*0430*/  REDG.E.ADD.F32.FTZ.RN.STRONG.GPU desc[UR4][R8.64+0x4], R21 ;  /* 0x00000415080079a6 */ /* 0x0007e8000c12f304 */
[----:B------:R-:W4:Y:S01]  /*0440*/  LDG.E R11, desc[UR4][R10.64] ;  /* 0x000000040a0b7981 */ /* 0x000f22000c1e1900 */
[----:B0-----:R-:W-:-:S04]  /*0450*/  IMAD.WIDE.U32 R14, R13, 0x4, R14 ;  /* 0x000000040d0e7825 */ /* 0x001fc800078e000e */
[----:B--2---:R-:W-:Y:S01]  /*0460*/  IMAD.WIDE R4, R7, 0x4, R2 ;  /* 0x0000000407047825 */ /* 0x004fe200078e0202 */
[----:B---3--:R-:W0:Y:S03]  /*0470*/  LDC.64 R8, c[0x0][0x3c8] ;  /* 0x0000f200ff087b82 */ /* 0x008e260000000a00 */
[----:B----4-:R-:W-:-:S05]  /*0480*/  FMUL R23, R0, R11 ;  /* 0x0000000b00177220 */ /* 0x010fca0000400000 */
[----:B------:R-:W-:Y:S04]  /*0490*/  REDG.E.ADD.F32.FTZ.RN.STRONG.GPU desc[UR4][R2.64], R23 ;  /* 0x00000017020079a6 */ /* 0x000fe8000c12f304 */
[----:B------:R-:W2:Y:S01]  /*04a0*/  LDG.E R15, desc[UR4][R14.64] ;  /* 0x000000040e0f7981 */ /* 0x000ea2000c1e1900 */
[----:B-1----:R-:W-:-:S04]  /*04b0*/  IMAD.WIDE.U32 R6, R13, 0x4, R16 ;  /* 0x000000040d067825 */ /* 0x002fc800078e0010 */
[----:B--2---:R-:W-:-:S05]  /*04c0*/  FMUL R19, R0, R15 ;  /* 0x0000000f00137220 */ /* 0x004fca0000400000 */
[----:B------:R-:W-:Y:S04]  /*04d0*/  REDG.E.ADD.F32.FTZ.RN.STRONG.GPU desc[UR4][R4.64], R19 ;  /* 0x00000013040079a6 */ /* 0x000fe8000c12f304 */
[----:B------:R-:W2:Y:S01]  /*04e0*/  LDG.E R7, desc[UR4][R6.64] ;  /* 0x0000000406077981 */ /* 0x000ea2000c1e1900 */
[----:B0-----:R-:W-:-:S04]  /*04f0*/  IMAD.WIDE.U32 R8, R13, 0x4, R8 ;  /* 0x000000040d087825 */ /* 0x001fc800078e0008 */
[----:B--2---:R-:W-:-:S05]  /*0500*/  FMUL R11, R0, R7 ;  /* 0x00000007000b7220 */ /* 0x004fca0000400000 */
[----:B------:R-:W-:Y:S04]  /*0510*/  REDG.E.ADD.F32.FTZ.RN.STRONG.GPU desc[UR4][R2.64+0x4], R11 ;  /* 0x0000040b020079a6 */ /* 0x000fe8000c12f304 */
[----:B------:R-:W2:Y:S02]  /*0520*/  LDG.E R9, desc[UR4][R8.64] ;  /* 0x0000000408097981 */ /* 0x000ea4000c1e1900 */
[----:B--2---:R-:W-:-:S05]  /*0530*/  FMUL R13, R0, R9 ;  /* 0x00000009000d7220 */ /* 0x004fca0000400000 */
[----:B------:R-:W-:Y:S01]  /*0540*/  REDG.E.ADD.F32.FTZ.RN.STRONG.GPU desc[UR4][R4.64+0x4], R13 ;  /* 0x0000040d040079a6 */ /* 0x000fe2000c12f304 */
[----:B------:R-:W-:Y:S05]  /*0550*/  EXIT ;  /* 0x000000000000794d */ /* 0x000fea0003800000 */
.L_x_112:
        /* <DEDUP_REMOVED lines=10> */
.L_x_129:


//--------------------- .nv.global.init           --------------------------
	.section	.nv.global.init,"aw",@progbits
	.align	4
.nv.global.init:
	.type		__cudart_i2opi_f,@object
	.size		__cudart_i2opi_f,(.L_0 - __cudart_i2opi_f)
__cudart_i2opi_f:
        /*0000*/ 	.byte	0x41, 0x90, 0x43, 0x3c, 0x99, 0x95, 0x62, 0xdb, 0xc0, 0xdd, 0x34, 0xf5, 0xd1, 0x57, 0x27, 0xfc
        /*0010*/ 	.byte	0x29, 0x15, 0x44, 0x4e, 0x6e, 0x83, 0xf9, 0xa2
.L_0:


//--------------------- .nv.shared.reserved.0     --------------------------
	.section	.nv.shared.reserved.0,"aw",@nobits
	.weak		__nv_reservedSMEM_offset_0_alias
	.size		__nv_reservedSMEM_offset_0_alias, 0, 64
	.other		__nv_reservedSMEM_offset_0_alias,@"STO_CUDA_RESERVED_SHARED STV_DEFAULT"
__nv_reservedSMEM_offset_0_alias:
	.zero		0
	.zero		64


//--------------------- .nv.constant0._Z15spongeKernelOLDPfiiii --------------------------
	.section	.nv.constant0._Z15spongeKernelOLDPfiiii,"a",@progbits
	.sectionflags	@""
	.align	4
.nv.constant0._Z15spongeKernelOLDPfiiii:
	.zero		920


//--------------------- .nv.constant0._Z12spongeKernelPfiiii --------------------------
	.section	.nv.constant0._Z12spongeKernelPfiiii,"a",@progbits
	.sectionflags	@""
	.align	4
.nv.constant0._Z12spongeKernelPfiiii:
	.zero		920


//--------------------- .nv.constant0._Z8onewayBCPfS_S_S_S_S_S_S_iii --------------------------
	.section	.nv.constant0._Z8onewayBCPfS_S_S_S_S_S_S_iii,"a",@progbits
	.sectionflags	@""
	.align	4
.nv.constant0._Z8onewayBCPfS_S_S_S_S_S_S_iii:
	.zero		972


//--------------------- .nv.constant0._Z8freeSurfPfiiii --------------------------
	.section	.nv.constant0._Z8freeSurfPfiiii,"a",@progbits
	.sectionflags	@""
	.align	4
.nv.constant0._Z8freeSurfPfiiii:
	.zero		920


//--------------------- .nv.constant0._Z18lint3d_extract_gpuPfiiiiiS_PiS0_S0_S_S_S_S_S_S_S_S_ --------------------------
	.section	.nv.constant0._Z18lint3d_extract_gpuPfiiiiiS_PiS0_S0_S_S_S_S_S_S_S_S_,"a",@progbits
	.sectionflags	@""
	.align	4
.nv.constant0._Z18lint3d_extract_gpuPfiiiiiS_PiS0_S0_S_S_S_S_S_S_S_S_:
	.zero		1024


//--------------------- .nv.constant0._Z17wavefield_extractPPPfS_iii --------------------------
	.section	.nv.constant0._Z17wavefield_extractPPPfS_iii,"a",@progbits
	.sectionflags	@""
	.align	4
.nv.constant0._Z17wavefield_extractPPPfS_iii:
	.zero		924


//--------------------- .nv.constant0._Z5shiftPfS_S_iii --------------------------
	.section	.nv.constant0._Z5shiftPfS_S_iii,"a",@progbits
	.sectionflags	@""
	.align	4
.nv.constant0._Z5shiftPfS_S_iii:
	.zero		932


//--------------------- .nv.constant0._Z5solvePfS_S_S_fffffffiii --------------------------
	.section	.nv.constant0._Z5solvePfS_S_S_fffffffiii,"a",@progbits
	.sectionflags	@""
	.align	4
.nv.constant0._Z5solvePfS_S_S_fffffffiii:
	.zero		968


//--------------------- .nv.constant0._Z14inject_sourcesPfS_S_S_S_S_S_S_S_S_PiS0_S0_iiiii --------------------------
	.section	.nv.constant0._Z14inject_sourcesPfS_S_S_S_S_S_S_S_S_PiS0_S0_iiiii,"a",@progbits
	.sectionflags	@""
	.align	4
.nv.constant0._Z14inject_sourcesPfS_S_S_S_S_S_S_S_S_PiS0_S0_iiiii:
	.zero		1020


//--------------------- .nv.constant0._Z20inject_single_sourcePfS_S_S_S_S_S_S_S_S_PiS0_S0_iiii --------------------------
	.section	.nv.constant0._Z20inject_single_sourcePfS_S_S_S_S_S_S_S_S_PiS0_S0_iiii,"a",@progbits
	.sectionflags	@""
	.align	4
.nv.constant0._Z20inject_single_sourcePfS_S_S_S_S_S_S_S_S_PiS0_S0_iiii:
	.zero		1016


//--------------------- .nv.constant0._Z15lint3d_bell_gpuPfS_S_S_S_S_S_S_S_S_S_PiS0_S0_iiiiiii --------------------------
	.section	.nv.constant0._Z15lint3d_bell_gpuPfS_S_S_S_S_S_S_S_S_S_PiS0_S0_iiiiiii,"a",@progbits
	.sectionflags	@""
	.align	4
.nv.constant0._Z15lint3d_bell_gpuPfS_S_S_S_S_S_S_S_S_S_PiS0_S0_iiiiiii:
	.zero		1036


//--------------------- SYMBOLS --------------------------

	.type		.nv.reservedSmem.offset0,@object
	.size		.nv.reservedSmem.offset0,0x4
